	.target	sm_100a

	.elftype	@"ET_EXEC"


//--------------------- .note.nv.tkinfo           --------------------------
	.section	.note.nv.tkinfo,"",@"SHT_NOTE"
	.sectionflags	@"SHF_NOTE_NV_TKINFO"
	.tkinfo
        /*0018*/ 	.word	0x00000002
        /*0030*/ 	.string	""
        /*0030*/ 	.string	"ptxas"
        /*0030*/ 	.string	"Cuda compilation tools, release 13.0, V13.0.88"
        /*0030*/ 	.string	"Build cuda_13.0.r13.0/compiler.36424714_0"
        /*0030*/ 	.string	"-arch sm_100a -m 64 "



//--------------------- .note.nv.cuinfo           --------------------------
	.section	.note.nv.cuinfo,"",@"SHT_NOTE"
	.sectionflags	@"SHF_NOTE_NV_CUINFO"
        /*0018*/ 	.short	0x0002
        /*001a*/ 	.short	0x0064
        /*001c*/ 	.short	0x0082
	.zero		2


//--------------------- .nv.info                  --------------------------
	.section	.nv.info,"",@"SHT_CUDA_INFO"
	.align	4


	//----- nvinfo : EIATTR_REGCOUNT
	.align		4
        /*0000*/ 	.byte	0x04, 0x2f
        /*0002*/ 	.short	(.L_19 - .L_18)
	.align		4
.L_18:
        /*0004*/ 	.word	index@(_ZN7cutlass13device_kernelINS_4gemm6kernel13GemmUniversalIN4cute5tupleIJiiiiEEENS1_10collective13CollectiveMmaINS1_35MainloopSm100TmaUmmaWarpSpecializedILi5ELi2ELi4ENS5_IJNS4_1CILi1EEESB_SB_EEEEENS5_IJNSA_ILi128EEESE_NSA_ILi64EEEEEENS_12float_e4m3_tENS5_IJlSB_lEEESH_SI_NS4_8TiledMMAINS4_8MMA_AtomIJNS4_10MMA_TraitsINS4_19SM100_MMA_F8F6F4_SSEJSH_SH_fSE_SE_NS4_17integral_constantINS4_4UMMA5MajorELSP_0EEESQ_NSN_INSO_7ScaleInELSR_0EEESS_EEEEEENS4_6LayoutISC_NS5_IJNSA_ILi0EEESW_SW_EEEEENS5_IJNS4_10UnderscoreESZ_SZ_EEEEENS4_13SM90_TMA_LOADENS4_14ComposedLayoutINS4_7SwizzleILi2ELi4ELi3EEENS4_18smem_ptr_flag_bitsILi8EEENSV_INS5_IJNSA_ILi8EEESF_EEENS5_IJSF_SB_EEEEEEEvNS4_8identityES12_S1C_vS1D_EENS_8epilogue10collective18CollectiveEpilogueINS1F_23Sm100TmaWarpSpecializedILi2ELi2ELi64ELb0ELb0EEEJSG_NS5_IJNSV_ISE_SB_EENSV_ISF_SB_EEEEESH_SI_SH_SI_NS1F_6fusion15FusionCallbacksIS1J_NS1N_17LinearCombinationISH_fSH_fLNS_15FloatRoundStyleE2EEESG_S1M_JEEENS4_5SM1004TMEM4LOAD26SM100_TMEM_LOAD_32dp32b64xES12_S1C_NS4_39AutoVectorizingCopyWithAssumedAlignmentILi128EEENS4_14SM90_TMA_STOREES1C_S1Y_S1Y_EEEvvEEEEvNT_6ParamsE)
        /*0008*/ 	.word	0x000000e0


	//----- nvinfo : EIATTR_FRAME_SIZE
	.align		4
.L_19:
        /*000c*/ 	.byte	0x04, 0x11
        /*000e*/ 	.short	(.L_21 - .L_20)
	.align		4
.L_20:
        /*0010*/ 	.word	index@($__internal_2_$__cuda_sm10x_tcgen05_guardrail_trap_unallocated_columns_being_dealloced)
        /*0014*/ 	.word	0x00000000


	//----- nvinfo : EIATTR_FRAME_SIZE
	.align		4
.L_21:
        /*0018*/ 	.byte	0x04, 0x11
        /*001a*/ 	.short	(.L_23 - .L_22)
	.align		4
.L_22:
        /*001c*/ 	.word	index@($__internal_1_$__cuda_sm10x_tcgen05_guardrail_trap_phase_invalid_during_alloc)
        /*0020*/ 	.word	0x00000000


	//----- nvinfo : EIATTR_FRAME_SIZE
	.align		4
.L_23:
        /*0024*/ 	.byte	0x04, 0x11
        /*0026*/ 	.short	(.L_25 - .L_24)
	.align		4
.L_24:
        /*0028*/ 	.word	index@($__internal_0_$__cuda_sm10x_tcgen05_guardrail_trap_col_being_dealloced_not_returned_by_alloc)
        /*002c*/ 	.word	0x00000000


	//----- nvinfo : EIATTR_FRAME_SIZE
	.align		4
.L_25:
        /*0030*/ 	.byte	0x04, 0x11
        /*0032*/ 	.short	(.L_27 - .L_26)
	.align		4
.L_26:
        /*0034*/ 	.word	index@(_ZN7cutlass13device_kernelINS_4gemm6kernel13GemmUniversalIN4cute5tupleIJiiiiEEENS1_10collective13CollectiveMmaINS1_35MainloopSm100TmaUmmaWarpSpecializedILi5ELi2ELi4ENS5_IJNS4_1CILi1EEESB_SB_EEEEENS5_IJNSA_ILi128EEESE_NSA_ILi64EEEEEENS_12float_e4m3_tENS5_IJlSB_lEEESH_SI_NS4_8TiledMMAINS4_8MMA_AtomIJNS4_10MMA_TraitsINS4_19SM100_MMA_F8F6F4_SSEJSH_SH_fSE_SE_NS4_17integral_constantINS4_4UMMA5MajorELSP_0EEESQ_NSN_INSO_7ScaleInELSR_0EEESS_EEEEEENS4_6LayoutISC_NS5_IJNSA_ILi0EEESW_SW_EEEEENS5_IJNS4_10UnderscoreESZ_SZ_EEEEENS4_13SM90_TMA_LOADENS4_14ComposedLayoutINS4_7SwizzleILi2ELi4ELi3EEENS4_18smem_ptr_flag_bitsILi8EEENSV_INS5_IJNSA_ILi8EEESF_EEENS5_IJSF_SB_EEEEEEEvNS4_8identityES12_S1C_vS1D_EENS_8epilogue10collective18CollectiveEpilogueINS1F_23Sm100TmaWarpSpecializedILi2ELi2ELi64ELb0ELb0EEEJSG_NS5_IJNSV_ISE_SB_EENSV_ISF_SB_EEEEESH_SI_SH_SI_NS1F_6fusion15FusionCallbacksIS1J_NS1N_17LinearCombinationISH_fSH_fLNS_15FloatRoundStyleE2EEESG_S1M_JEEENS4_5SM1004TMEM4LOAD26SM100_TMEM_LOAD_32dp32b64xES12_S1C_NS4_39AutoVectorizingCopyWithAssumedAlignmentILi128EEENS4_14SM90_TMA_STOREES1C_S1Y_S1Y_EEEvvEEEEvNT_6ParamsE)
        /*0038*/ 	.word	0x00000000


	//----- nvinfo : EIATTR_MIN_STACK_SIZE
	.align		4
.L_27:
        /*003c*/ 	.byte	0x04, 0x12
        /*003e*/ 	.short	(.L_29 - .L_28)
	.align		4
.L_28:
        /*0040*/ 	.word	index@(_ZN7cutlass13device_kernelINS_4gemm6kernel13GemmUniversalIN4cute5tupleIJiiiiEEENS1_10collective13CollectiveMmaINS1_35MainloopSm100TmaUmmaWarpSpecializedILi5ELi2ELi4ENS5_IJNS4_1CILi1EEESB_SB_EEEEENS5_IJNSA_ILi128EEESE_NSA_ILi64EEEEEENS_12float_e4m3_tENS5_IJlSB_lEEESH_SI_NS4_8TiledMMAINS4_8MMA_AtomIJNS4_10MMA_TraitsINS4_19SM100_MMA_F8F6F4_SSEJSH_SH_fSE_SE_NS4_17integral_constantINS4_4UMMA5MajorELSP_0EEESQ_NSN_INSO_7ScaleInELSR_0EEESS_EEEEEENS4_6LayoutISC_NS5_IJNSA_ILi0EEESW_SW_EEEEENS5_IJNS4_10UnderscoreESZ_SZ_EEEEENS4_13SM90_TMA_LOADENS4_14ComposedLayoutINS4_7SwizzleILi2ELi4ELi3EEENS4_18smem_ptr_flag_bitsILi8EEENSV_INS5_IJNSA_ILi8EEESF_EEENS5_IJSF_SB_EEEEEEEvNS4_8identityES12_S1C_vS1D_EENS_8epilogue10collective18CollectiveEpilogueINS1F_23Sm100TmaWarpSpecializedILi2ELi2ELi64ELb0ELb0EEEJSG_NS5_IJNSV_ISE_SB_EENSV_ISF_SB_EEEEESH_SI_SH_SI_NS1F_6fusion15FusionCallbacksIS1J_NS1N_17LinearCombinationISH_fSH_fLNS_15FloatRoundStyleE2EEESG_S1M_JEEENS4_5SM1004TMEM4LOAD26SM100_TMEM_LOAD_32dp32b64xES12_S1C_NS4_39AutoVectorizingCopyWithAssumedAlignmentILi128EEENS4_14SM90_TMA_STOREES1C_S1Y_S1Y_EEEvvEEEEvNT_6ParamsE)
        /*0044*/ 	.word	0x00000000
.L_29:


//--------------------- .nv.compat                --------------------------
	.section	.nv.compat,"",@"SHT_CUDA_COMPAT_INFO"
	.align	4
        /*0000*/ 	.byte	0x02, 0x09, 0x01, 0x00, 0x02, 0x02, 0x02, 0x00, 0x02, 0x05, 0x05, 0x00, 0x03, 0x07, 0x01, 0x01
        /*0010*/ 	.byte	0x02, 0x03, 0x01, 0x00, 0x02, 0x06, 0x01, 0x00, 0x04, 0x0b, 0x08, 0x00, 0x09, 0x00, 0x00, 0x00
        /*0020*/ 	.byte	0x00, 0x00, 0x00, 0x00


//--------------------- .nv.info._ZN7cutlass13device_kernelINS_4gemm6kernel13GemmUniversalIN4cute5tupleIJiiiiEEENS1_10collective13CollectiveMmaINS1_35MainloopSm100TmaUmmaWarpSpecializedILi5ELi2ELi4ENS5_IJNS4_1CILi1EEESB_SB_EEEEENS5_IJNSA_ILi128EEESE_NSA_ILi64EEEEEENS_12float_e4m3_tENS5_IJlSB_lEEESH_SI_NS4_8TiledMMAINS4_8MMA_AtomIJNS4_10MMA_TraitsINS4_19SM100_MMA_F8F6F4_SSEJSH_SH_fSE_SE_NS4_17integral_constantINS4_4UMMA5MajorELSP_0EEESQ_NSN_INSO_7ScaleInELSR_0EEESS_EEEEEENS4_6LayoutISC_NS5_IJNSA_ILi0EEESW_SW_EEEEENS5_IJNS4_10UnderscoreESZ_SZ_EEEEENS4_13SM90_TMA_LOADENS4_14ComposedLayoutINS4_7SwizzleILi2ELi4ELi3EEENS4_18smem_ptr_flag_bitsILi8EEENSV_INS5_IJNSA_ILi8EEESF_EEENS5_IJSF_SB_EEEEEEEvNS4_8identityES12_S1C_vS1D_EENS_8epilogue10collective18CollectiveEpilogueINS1F_23Sm100TmaWarpSpecializedILi2ELi2ELi64ELb0ELb0EEEJSG_NS5_IJNSV_ISE_SB_EENSV_ISF_SB_EEEEESH_SI_SH_SI_NS1F_6fusion15FusionCallbacksIS1J_NS1N_17LinearCombinationISH_fSH_fLNS_15FloatRoundStyleE2EEESG_S1M_JEEENS4_5SM1004TMEM4LOAD26SM100_TMEM_LOAD_32dp32b64xES12_S1C_NS4_39AutoVectorizingCopyWithAssumedAlignmentILi128EEENS4_14SM90_TMA_STOREES1C_S1Y_S1Y_EEEvvEEEEvNT_6ParamsE --------------------------
	.section	.nv.info._ZN7cutlass13device_kernelINS_4gemm6kernel13GemmUniversalIN4cute5tupleIJiiiiEEENS1_10collective13CollectiveMmaINS1_35MainloopSm100TmaUmmaWarpSpecializedILi5ELi2ELi4ENS5_IJNS4_1CILi1EEESB_SB_EEEEENS5_IJNSA_ILi128EEESE_NSA_ILi64EEEEEENS_12float_e4m3_tENS5_IJlSB_lEEESH_SI_NS4_8TiledMMAINS4_8MMA_AtomIJNS4_10MMA_TraitsINS4_19SM100_MMA_F8F6F4_SSEJSH_SH_fSE_SE_NS4_17integral_constantINS4_4UMMA5MajorELSP_0EEESQ_NSN_INSO_7ScaleInELSR_0EEESS_EEEEEENS4_6LayoutISC_NS5_IJNSA_ILi0EEESW_SW_EEEEENS5_IJNS4_10UnderscoreESZ_SZ_EEEEENS4_13SM90_TMA_LOADENS4_14ComposedLayoutINS4_7SwizzleILi2ELi4ELi3EEENS4_18smem_ptr_flag_bitsILi8EEENSV_INS5_IJNSA_ILi8EEESF_EEENS5_IJSF_SB_EEEEEEEvNS4_8identityES12_S1C_vS1D_EENS_8epilogue10collective18CollectiveEpilogueINS1F_23Sm100TmaWarpSpecializedILi2ELi2ELi64ELb0ELb0EEEJSG_NS5_IJNSV_ISE_SB_EENSV_ISF_SB_EEEEESH_SI_SH_SI_NS1F_6fusion15FusionCallbacksIS1J_NS1N_17LinearCombinationISH_fSH_fLNS_15FloatRoundStyleE2EEESG_S1M_JEEENS4_5SM1004TMEM4LOAD26SM100_TMEM_LOAD_32dp32b64xES12_S1C_NS4_39AutoVectorizingCopyWithAssumedAlignmentILi128EEENS4_14SM90_TMA_STOREES1C_S1Y_S1Y_EEEvvEEEEvNT_6ParamsE,"",@"SHT_CUDA_INFO"
	.sectionflags	@""
	.align	4


	//----- nvinfo : EIATTR_CUDA_API_VERSION
	.align		4
        /*0000*/ 	.byte	0x04, 0x37
        /*0002*/ 	.short	(.L_31 - .L_30)
.L_30:
        /*0004*/ 	.word	0x00000082


	//----- nvinfo : EIATTR_KPARAM_INFO
	.align		4
.L_31:
        /*0008*/ 	.byte	0x04, 0x17
        /*000a*/ 	.short	(.L_33 - .L_32)
.L_32:
        /*000c*/ 	.word	0x00000000
        /*0010*/ 	.short	0x0000
        /*0012*/ 	.short	0x0000
        /*0014*/ 	.byte	0x00, 0xf0, 0x01, 0x20


	//----- nvinfo : EIATTR_AT_ENTRY_FRAGMENTS
	.align		4
.L_33:
        /*0018*/ 	.byte	0x04, 0x4f
        /*001a*/ 	.short	(.L_35 - .L_34)


	//   ....[0]....
.L_34:
        /*001c*/ 	.word	0x00000006


	//----- nvinfo : EIATTR_RESERVED_SMEM_USED
	.align		4
.L_35:
        /*0020*/ 	.byte	0x01, 0x41
	.zero		2


	//----- nvinfo : EIATTR_SPARSE_MMA_MASK
	.align		4
        /*0024*/ 	.byte	0x03, 0x50
        /*0026*/ 	.short	0x0000


	//----- nvinfo : EIATTR_TCGEN05_1CTA_USED
	.align		4
        /*0028*/ 	.byte	0x01, 0x51
	.zero		2


	//----- nvinfo : EIATTR_MAXREG_COUNT
	.align		4
        /*002c*/ 	.byte	0x03, 0x1b
        /*002e*/ 	.short	0x00ff


	//----- nvinfo : EIATTR_NUM_BARRIERS
	.align		4
        /*0030*/ 	.byte	0x02, 0x4c
        /*0032*/ 	.byte	0x07
	.zero		1


	//----- nvinfo : EIATTR_EXTERNS
	.align		4
        /*0034*/ 	.byte	0x04, 0x0f
        /*0036*/ 	.short	(.L_37 - .L_36)


	//   ....[0]....
	.align		4
.L_36:
        /*0038*/ 	.word	index@(__assertfail)


	//----- nvinfo : EIATTR_MERCURY_ISA_VERSION
	.align		4
.L_37:
        /*003c*/ 	.byte	0x03, 0x5f
        /*003e*/ 	.short	0x0101


	//----- nvinfo : EIATTR_INT_WARP_WIDE_INSTR_OFFSETS
	.align		4
        /*0040*/ 	.byte	0x04, 0x31
        /*0042*/ 	.short	(.L_39 - .L_38)


	//   ....[0]....
.L_38:
        /*0044*/ 	.word	0x00001da0


	//   ....[1]....
        /*0048*/ 	.word	0x000037a0


	//   ....[2]....
        /*004c*/ 	.word	0x000037c0


	//   ....[3]....
        /*0050*/ 	.word	0x000037f0


	//   ....[4]....
        /*0054*/ 	.word	0x00004120


	//   ....[5]....
        /*0058*/ 	.word	0x00004190


	//   ....[6]....
        /*005c*/ 	.word	0x00004370


	//   ....[7]....
        /*0060*/ 	.word	0x000044d0


	//----- nvinfo : EIATTR_COOP_GROUP_MASK_REGIDS
	.align		4
.L_39:
        /*0064*/ 	.byte	0x04, 0x29
        /*0066*/ 	.short	(.L_41 - .L_40)


	//   ....[0]....
.L_40:
        /*0068*/ 	.word	0xffffffff


	//   ....[1]....
        /*006c*/ 	.word	0xffffffff


	//   ....[2]....
        /*0070*/ 	.word	0xffffffff


	//   ....[3]....
        /*0074*/ 	.word	0xffffffff


	//   ....[4]....
        /*0078*/ 	.word	0xffffffff


	//   ....[5]....
        /*007c*/ 	.word	0xffffffff


	//   ....[6]....
        /*0080*/ 	.word	0xffffffff


	//   ....[7]....
        /*0084*/ 	.word	0xffffffff


	//   ....[8]....
        /*0088*/ 	.word	0xffffffff


	//   ....[9]....
        /*008c*/ 	.word	0xffffffff


	//   ....[10]....
        /*0090*/ 	.word	0xffffffff


	//   ....[11]....
        /*0094*/ 	.word	0xffffffff


	//   ....[12]....
        /*0098*/ 	.word	0xffffffff


	//----- nvinfo : EIATTR_COOP_GROUP_INSTR_OFFSETS
	.align		4
.L_41:
        /*009c*/ 	.byte	0x04, 0x28
        /*009e*/ 	.short	(.L_43 - .L_42)


	//   ....[0]....
.L_42:
        /*00a0*/ 	.word	0x00000090


	//   ....[1]....
        /*00a4*/ 	.word	0x000004d0


	//   ....[2]....
        /*00a8*/ 	.word	0x00000660


	//   ....[3]....
        /*00ac*/ 	.word	0x000007c0


	//   ....[4]....
        /*00b0*/ 	.word	0x000008c0


	//   ....[5]....
        /*00b4*/ 	.word	0x00000a30


	//   ....[6]....
        /*00b8*/ 	.word	0x00000bd0


	//   ....[7]....
        /*00bc*/ 	.word	0x00001c80


	//   ....[8]....
        /*00c0*/ 	.word	0x00002af0


	//   ....[9]....
        /*00c4*/ 	.word	0x00002d00


	//   ....[10]....
        /*00c8*/ 	.word	0x00002d30


	//   ....[11]....
        /*00cc*/ 	.word	0x00003680


	//   ....[12]....
        /*00d0*/ 	.word	0x000038b0


	//----- nvinfo : EIATTR_VRC_CTA_INIT_COUNT
	.align		4
.L_43:
        /*00d4*/ 	.byte	0x02, 0x4a
        /*00d6*/ 	.byte	0x80
	.zero		1


	//----- nvinfo : EIATTR_SYSCALL_OFFSETS
	.align		4
        /*00d8*/ 	.byte	0x04, 0x46
        /*00da*/ 	.short	(.L_45 - .L_44)


	//   ....[0]....
.L_44:
        /*00dc*/ 	.word	0x00004f00


	//   ....[1]....
        /*00e0*/ 	.word	0x00005040


	//   ....[2]....
        /*00e4*/ 	.word	0x000058a0


	//   ....[3]....
        /*00e8*/ 	.word	0x00006eb0


	//----- nvinfo : EIATTR_MBARRIER_INSTR_OFFSETS
	.align		4
.L_45:
        /*00ec*/ 	.byte	0x04, 0x39
        /*00ee*/ 	.short	(.L_47 - .L_46)


	//   ....[0]....
.L_46:
        /*00f0*/ 	.word	0x000005b0
        /*00f4*/ 	.word	0x000000ff
        /*00f8*/ 	.word	0x00000000
        /*00fc*/ 	.short	0x0100
        /*00fe*/ 	.byte	0x05
	.zero		1


	//   ....[1]....
        /*0100*/ 	.word	0x000005c0
        /*0104*/ 	.word	0x000000ff
        /*0108*/ 	.word	0x00000028
        /*010c*/ 	.short	0x0100
        /*010e*/ 	.byte	0x05
	.zero		1


	//   ....[2]....
        /*0110*/ 	.word	0x000005d0
        /*0114*/ 	.word	0x000000ff
        /*0118*/ 	.word	0x00000008
        /*011c*/ 	.short	0x0100
        /*011e*/ 	.byte	0x05
	.zero		1


	//   ....[3]....
        /*0120*/ 	.word	0x000005e0
        /*0124*/ 	.word	0x000000ff
        /*0128*/ 	.word	0x00000030
        /*012c*/ 	.short	0x0100
        /*012e*/ 	.byte	0x05
	.zero		1


	//   ....[4]....
        /*0130*/ 	.word	0x000005f0
        /*0134*/ 	.word	0x000000ff
        /*0138*/ 	.word	0x00000010
        /*013c*/ 	.short	0x0100
        /*013e*/ 	.byte	0x05
	.zero		1


	//   ....[5]....
        /*0140*/ 	.word	0x00000600
        /*0144*/ 	.word	0x000000ff
        /*0148*/ 	.word	0x00000038
        /*014c*/ 	.short	0x0100
        /*014e*/ 	.byte	0x05
	.zero		1


	//   ....[6]....
        /*0150*/ 	.word	0x00000610
        /*0154*/ 	.word	0x000000ff
        /*0158*/ 	.word	0x00000018
        /*015c*/ 	.short	0x0100
        /*015e*/ 	.byte	0x05
	.zero		1


	//   ....[7]....
        /*0160*/ 	.word	0x00000620
        /*0164*/ 	.word	0x000000ff
        /*0168*/ 	.word	0x00000040
        /*016c*/ 	.short	0x0100
        /*016e*/ 	.byte	0x05
	.zero		1


	//   ....[8]....
        /*0170*/ 	.word	0x00000630
        /*0174*/ 	.word	0x000000ff
        /*0178*/ 	.word	0x00000020
        /*017c*/ 	.short	0x0100
        /*017e*/ 	.byte	0x05
	.zero		1


	//   ....[9]....
        /*0180*/ 	.word	0x00000640
        /*0184*/ 	.word	0x000000ff
        /*0188*/ 	.word	0x00000048
        /*018c*/ 	.short	0x0100
        /*018e*/ 	.byte	0x05
	.zero		1


	//   ....[10]....
        /*0190*/ 	.word	0x00000770
        /*0194*/ 	.word	0x000000ff
        /*0198*/ 	.word	0x00000050
        /*019c*/ 	.short	0x0100
        /*019e*/ 	.byte	0x07
	.zero		1


	//   ....[11]....
        /*01a0*/ 	.word	0x00000780
        /*01a4*/ 	.word	0x000000ff
        /*01a8*/ 	.word	0x00000060
        /*01ac*/ 	.short	0x0100
        /*01ae*/ 	.byte	0x07
	.zero		1


	//   ....[12]....
        /*01b0*/ 	.word	0x00000790
        /*01b4*/ 	.word	0x000000ff
        /*01b8*/ 	.word	0x00000058
        /*01bc*/ 	.short	0x0100
        /*01be*/ 	.byte	0x07
	.zero		1


	//   ....[13]....
        /*01c0*/ 	.word	0x000007a0
        /*01c4*/ 	.word	0x000000ff
        /*01c8*/ 	.word	0x00000068
        /*01cc*/ 	.short	0x0100
        /*01ce*/ 	.byte	0x07
	.zero		1


	//   ....[14]....
        /*01d0*/ 	.word	0x00000890
        /*01d4*/ 	.word	0x000000ff
        /*01d8*/ 	.word	0x00000070
        /*01dc*/ 	.short	0x0100
        /*01de*/ 	.byte	0x05
	.zero		1


	//   ....[15]....
        /*01e0*/ 	.word	0x000008a0
        /*01e4*/ 	.word	0x000000ff
        /*01e8*/ 	.word	0x00000078
        /*01ec*/ 	.short	0x0100
        /*01ee*/ 	.byte	0x05
	.zero		1


	//   ....[16]....
        /*01f0*/ 	.word	0x000009e0
        /*01f4*/ 	.word	0x000000ff
        /*01f8*/ 	.word	0x00000080
        /*01fc*/ 	.short	0x0100
        /*01fe*/ 	.byte	0x05
	.zero		1


	//   ....[17]....
        /*0200*/ 	.word	0x000009f0
        /*0204*/ 	.word	0x000000ff
        /*0208*/ 	.word	0x00000090
        /*020c*/ 	.short	0x0100
        /*020e*/ 	.byte	0x05
	.zero		1


	//   ....[18]....
        /*0210*/ 	.word	0x00000a00
        /*0214*/ 	.word	0x000000ff
        /*0218*/ 	.word	0x00000088
        /*021c*/ 	.short	0x0100
        /*021e*/ 	.byte	0x05
	.zero		1


	//   ....[19]....
        /*0220*/ 	.word	0x00000a10
        /*0224*/ 	.word	0x000000ff
        /*0228*/ 	.word	0x00000098
        /*022c*/ 	.short	0x0100
        /*022e*/ 	.byte	0x05
	.zero		1


	//   ....[20]....
        /*0230*/ 	.word	0x00000b40
        /*0234*/ 	.word	0x000000ff
        /*0238*/ 	.word	0x000000a0
        /*023c*/ 	.short	0x0100
        /*023e*/ 	.byte	0x07
	.zero		1


	//   ....[21]....
        /*0240*/ 	.word	0x00000b50
        /*0244*/ 	.word	0x000000ff
        /*0248*/ 	.word	0x000000c0
        /*024c*/ 	.short	0x0100
        /*024e*/ 	.byte	0x07
	.zero		1


	//   ....[22]....
        /*0250*/ 	.word	0x00000b60
        /*0254*/ 	.word	0x000000ff
        /*0258*/ 	.word	0x000000a8
        /*025c*/ 	.short	0x0100
        /*025e*/ 	.byte	0x07
	.zero		1


	//   ....[23]....
        /*0260*/ 	.word	0x00000b70
        /*0264*/ 	.word	0x000000ff
        /*0268*/ 	.word	0x000000c8
        /*026c*/ 	.short	0x0100
        /*026e*/ 	.byte	0x07
	.zero		1


	//   ....[24]....
        /*0270*/ 	.word	0x00000b80
        /*0274*/ 	.word	0x000000ff
        /*0278*/ 	.word	0x000000b0
        /*027c*/ 	.short	0x0100
        /*027e*/ 	.byte	0x07
	.zero		1


	//   ....[25]....
        /*0280*/ 	.word	0x00000b90
        /*0284*/ 	.word	0x000000ff
        /*0288*/ 	.word	0x000000d0
        /*028c*/ 	.short	0x0100
        /*028e*/ 	.byte	0x07
	.zero		1


	//   ....[26]....
        /*0290*/ 	.word	0x00000ba0
        /*0294*/ 	.word	0x000000ff
        /*0298*/ 	.word	0x000000b8
        /*029c*/ 	.short	0x0100
        /*029e*/ 	.byte	0x07
	.zero		1


	//   ....[27]....
        /*02a0*/ 	.word	0x00000bb0
        /*02a4*/ 	.word	0x000000ff
        /*02a8*/ 	.word	0x000000d8
        /*02ac*/ 	.short	0x0100
        /*02ae*/ 	.byte	0x07
	.zero		1


	//   ....[28]....
        /*02b0*/ 	.word	0x00000ca0
        /*02b4*/ 	.word	0x000000ff
        /*02b8*/ 	.word	0x000000e0
        /*02bc*/ 	.short	0x0100
        /*02be*/ 	.byte	0x05
	.zero		1


	//   ....[29]....
        /*02c0*/ 	.word	0x00000cb0
        /*02c4*/ 	.word	0x000000ff
        /*02c8*/ 	.word	0x000000f0
        /*02cc*/ 	.short	0x0100
        /*02ce*/ 	.byte	0x05
	.zero		1


	//   ....[30]....
        /*02d0*/ 	.word	0x00000cc0
        /*02d4*/ 	.word	0x000000ff
        /*02d8*/ 	.word	0x000000e8
        /*02dc*/ 	.short	0x0100
        /*02de*/ 	.byte	0x05
	.zero		1


	//   ....[31]....
        /*02e0*/ 	.word	0x00000cd0
        /*02e4*/ 	.word	0x000000ff
        /*02e8*/ 	.word	0x000000f8
        /*02ec*/ 	.short	0x0100
        /*02ee*/ 	.byte	0x05
	.zero		1


	//   ....[32]....
        /*02f0*/ 	.word	0x000015a0
        /*02f4*/ 	.word	0x00000003
        /*02f8*/ 	.word	0x000000f0
        /*02fc*/ 	.short	0x010a
        /*02fe*/ 	.byte	0xff
	.zero		1


	//   ....[33]....
        /*0300*/ 	.word	0x000015d0
        /*0304*/ 	.word	0x00000003
        /*0308*/ 	.word	0x000000e0
        /*030c*/ 	.short	0x0101
        /*030e*/ 	.byte	0xff
	.zero		1


	//   ....[34]....
        /*0310*/ 	.word	0x000016a0
        /*0314*/ 	.word	0x000000ff
        /*0318*/ 	.word	0x00000028
        /*031c*/ 	.short	0x010a
        /*031e*/ 	.byte	0x08
	.zero		1


	//   ....[35]....
        /*0320*/ 	.word	0x00001740
        /*0324*/ 	.word	0x000000ff
        /*0328*/ 	.word	0x00000028
        /*032c*/ 	.short	0x010a
        /*032e*/ 	.byte	0x21
	.zero		1


	//   ....[36]....
        /*0330*/ 	.word	0x000018a0
        /*0334*/ 	.word	0x000000ff
        /*0338*/ 	.word	0x00000028
        /*033c*/ 	.short	0x010a
        /*033e*/ 	.byte	0x08
	.zero		1


	//   ....[37]....
        /*0340*/ 	.word	0x00001990
        /*0344*/ 	.word	0x000000ff
        /*0348*/ 	.word	0x00000078
        /*034c*/ 	.short	0x0101
        /*034e*/ 	.byte	0x04
	.zero		1


	//   ....[38]....
        /*0350*/ 	.word	0x000019b0
        /*0354*/ 	.word	0x000000ff
        /*0358*/ 	.word	0x00000028
        /*035c*/ 	.short	0x010a
        /*035e*/ 	.byte	0x08
	.zero		1


	//   ....[39]....
        /*0360*/ 	.word	0x00001a30
        /*0364*/ 	.word	0x000000ff
        /*0368*/ 	.word	0x00000028
        /*036c*/ 	.short	0x010a
        /*036e*/ 	.byte	0x11
	.zero		1


	//   ....[40]....
        /*0370*/ 	.word	0x00001b90
        /*0374*/ 	.word	0x000000ff
        /*0378*/ 	.word	0x00000028
        /*037c*/ 	.short	0x010a
        /*037e*/ 	.byte	0x08
	.zero		1


	//   ....[41]....
        /*0380*/ 	.word	0x00001cb0
        /*0384*/ 	.word	0x00000002
        /*0388*/ 	.word	0x00000080
        /*038c*/ 	.short	0x010a
        /*038e*/ 	.byte	0xff
	.zero		1


	//   ....[42]....
        /*0390*/ 	.word	0x00001d70
        /*0394*/ 	.word	0x00000002
        /*0398*/ 	.word	0x00000000
        /*039c*/ 	.short	0x0101
        /*039e*/ 	.byte	0xff
	.zero		1


	//   ....[43]....
        /*03a0*/ 	.word	0x000022d0
        /*03a4*/ 	.word	0x000000ff
        /*03a8*/ 	.word	0x00000000
        /*03ac*/ 	.short	0x010a
        /*03ae*/ 	.byte	0x05
	.zero		1


	//   ....[44]....
        /*03b0*/ 	.word	0x00002360
        /*03b4*/ 	.word	0x000000ff
        /*03b8*/ 	.word	0x00000000
        /*03bc*/ 	.short	0x010a
        /*03be*/ 	.byte	0x05
	.zero		1


	//   ....[45]....
        /*03c0*/ 	.word	0x000023f0
        /*03c4*/ 	.word	0x000000ff
        /*03c8*/ 	.word	0x00000000
        /*03cc*/ 	.short	0x010a
        /*03ce*/ 	.byte	0x05
	.zero		1


	//   ....[46]....
        /*03d0*/ 	.word	0x00002480
        /*03d4*/ 	.word	0x000000ff
        /*03d8*/ 	.word	0x00000000
        /*03dc*/ 	.short	0x010a
        /*03de*/ 	.byte	0x05
	.zero		1


	//   ....[47]....
        /*03e0*/ 	.word	0x00002520
        /*03e4*/ 	.word	0x00000000
        /*03e8*/ 	.word	0x00000000
        /*03ec*/ 	.short	0x010a
        /*03ee*/ 	.byte	0xff
	.zero		1


	//   ....[48]....
        /*03f0*/ 	.word	0x00002640
        /*03f4*/ 	.word	0x00000000
        /*03f8*/ 	.word	0x000000e0
        /*03fc*/ 	.short	0x010a
        /*03fe*/ 	.byte	0xff
	.zero		1


	//   ....[49]....
        /*0400*/ 	.word	0x000026a0
        /*0404*/ 	.word	0x00000004
        /*0408*/ 	.word	0x00000000
        /*040c*/ 	.short	0x0101
        /*040e*/ 	.byte	0xff
	.zero		1


	//   ....[50]....
        /*0410*/ 	.word	0x000026c0
        /*0414*/ 	.word	0x000000ff
        /*0418*/ 	.word	0x00000090
        /*041c*/ 	.short	0x010a
        /*041e*/ 	.byte	0x05
	.zero		1


	//   ....[51]....
        /*0420*/ 	.word	0x000027e0
        /*0424*/ 	.word	0x00000000
        /*0428*/ 	.word	0x00000080
        /*042c*/ 	.short	0x010a
        /*042e*/ 	.byte	0xff
	.zero		1


	//   ....[52]....
        /*0430*/ 	.word	0x000028f0
        /*0434*/ 	.word	0x00000000
        /*0438*/ 	.word	0x00000000
        /*043c*/ 	.short	0x0101
        /*043e*/ 	.byte	0xff
	.zero		1


	//   ....[53]....
        /*0440*/ 	.word	0x00002980
        /*0444*/ 	.word	0x000000ff
        /*0448*/ 	.word	0x00000090
        /*044c*/ 	.short	0x0106
        /*044e*/ 	.byte	0x05
	.zero		1


	//   ....[54]....
        /*0450*/ 	.word	0x000029a0
        /*0454*/ 	.word	0x000000ff
        /*0458*/ 	.word	0x00000090
        /*045c*/ 	.short	0x010a
        /*045e*/ 	.byte	0x05
	.zero		1


	//   ....[55]....
        /*0460*/ 	.word	0x00002a30
        /*0464*/ 	.word	0x000000ff
        /*0468*/ 	.word	0x00000090
        /*046c*/ 	.short	0x0106
        /*046e*/ 	.byte	0x04
	.zero		1


	//   ....[56]....
        /*0470*/ 	.word	0x00002a70
        /*0474*/ 	.word	0x00000000
        /*0478*/ 	.word	0x00000090
        /*047c*/ 	.short	0x010a
        /*047e*/ 	.byte	0xff
	.zero		1


	//   ....[57]....
        /*0480*/ 	.word	0x00002f70
        /*0484*/ 	.word	0x00000000
        /*0488*/ 	.word	0x00000080
        /*048c*/ 	.short	0x010a
        /*048e*/ 	.byte	0xff
	.zero		1


	//   ....[58]....
        /*0490*/ 	.word	0x00003080
        /*0494*/ 	.word	0x00000003
        /*0498*/ 	.word	0x00000000
        /*049c*/ 	.short	0x0101
        /*049e*/ 	.byte	0xff
	.zero		1


	//   ....[59]....
        /*04a0*/ 	.word	0x00003090
        /*04a4*/ 	.word	0x000000ff
        /*04a8*/ 	.word	0x00000000
        /*04ac*/ 	.short	0x010a
        /*04ae*/ 	.byte	0x04
	.zero		1


	//   ....[60]....
        /*04b0*/ 	.word	0x000030b0
        /*04b4*/ 	.word	0x000000ff
        /*04b8*/ 	.word	0x000000c0
        /*04bc*/ 	.short	0x010a
        /*04be*/ 	.byte	0x08
	.zero		1


	//   ....[61]....
        /*04c0*/ 	.word	0x00003180
        /*04c4*/ 	.word	0x000000ff
        /*04c8*/ 	.word	0x00000000
        /*04cc*/ 	.short	0x010a
        /*04ce*/ 	.byte	0x07
	.zero		1


	//   ....[62]....
        /*04d0*/ 	.word	0x000032c0
        /*04d4*/ 	.word	0x000000ff
        /*04d8*/ 	.word	0x00000000
        /*04dc*/ 	.short	0x010a
        /*04de*/ 	.byte	0x04
	.zero		1


	//   ....[63]....
        /*04e0*/ 	.word	0x000034b0
        /*04e4*/ 	.word	0x000000ff
        /*04e8*/ 	.word	0x00000000
        /*04ec*/ 	.short	0x010a
        /*04ee*/ 	.byte	0x05
	.zero		1


	//   ....[64]....
        /*04f0*/ 	.word	0x00003540
        /*04f4*/ 	.word	0x000000ff
        /*04f8*/ 	.word	0x00000000
        /*04fc*/ 	.short	0x010a
        /*04fe*/ 	.byte	0x05
	.zero		1


	//   ....[65]....
        /*0500*/ 	.word	0x000035d0
        /*0504*/ 	.word	0x000000ff
        /*0508*/ 	.word	0x00000000
        /*050c*/ 	.short	0x010a
        /*050e*/ 	.byte	0x05
	.zero		1


	//   ....[66]....
        /*0510*/ 	.word	0x00003660
        /*0514*/ 	.word	0x000000ff
        /*0518*/ 	.word	0x00000000
        /*051c*/ 	.short	0x010a
        /*051e*/ 	.byte	0x07
	.zero		1


	//   ....[67]....
        /*0520*/ 	.word	0x00003ac0
        /*0524*/ 	.word	0x00000000
        /*0528*/ 	.word	0x00000080
        /*052c*/ 	.short	0x010a
        /*052e*/ 	.byte	0xff
	.zero		1


	//   ....[68]....
        /*0530*/ 	.word	0x00003b80
        /*0534*/ 	.word	0x00000000
        /*0538*/ 	.word	0x00000000
        /*053c*/ 	.short	0x0101
        /*053e*/ 	.byte	0xff
	.zero		1


	//   ....[69]....
        /*0540*/ 	.word	0x00003ea0
        /*0544*/ 	.word	0x000000ff
        /*0548*/ 	.word	0x00000078
        /*054c*/ 	.short	0x010a
        /*054e*/ 	.byte	0x07
	.zero		1


	//   ....[70]....
        /*0550*/ 	.word	0x00004090
        /*0554*/ 	.word	0x000000ff
        /*0558*/ 	.word	0x00000060
        /*055c*/ 	.short	0x010a
        /*055e*/ 	.byte	0x07
	.zero		1


	//   ....[71]....
        /*0560*/ 	.word	0x00004260
        /*0564*/ 	.word	0x000000ff
        /*0568*/ 	.word	0x00000050
        /*056c*/ 	.short	0x010b
        /*056e*/ 	.byte	0x07
	.zero		1


	//   ....[72]....
        /*0570*/ 	.word	0x000042d0
        /*0574*/ 	.word	0x000000ff
        /*0578*/ 	.word	0x00000000
        /*057c*/ 	.short	0x0101
        /*057e*/ 	.byte	0x08
	.zero		1


	//   ....[73]....
        /*0580*/ 	.word	0x00004300
        /*0584*/ 	.word	0x000000ff
        /*0588*/ 	.word	0x00000068
        /*058c*/ 	.short	0x010a
        /*058e*/ 	.byte	0x07
	.zero		1


	//   ....[74]....
        /*0590*/ 	.word	0x00004510
        /*0594*/ 	.word	0x000000ff
        /*0598*/ 	.word	0x00000058
        /*059c*/ 	.short	0x010b
        /*059e*/ 	.byte	0x07
	.zero		1


	//   ....[75]....
        /*05a0*/ 	.word	0x00004530
        /*05a4*/ 	.word	0x000000ff
        /*05a8*/ 	.word	0x00000000
        /*05ac*/ 	.short	0x0101
        /*05ae*/ 	.byte	0x0d
	.zero		1


	//   ....[76]....
        /*05b0*/ 	.word	0x00004560
        /*05b4*/ 	.word	0x000000ff
        /*05b8*/ 	.word	0x00000060
        /*05bc*/ 	.short	0x010a
        /*05be*/ 	.byte	0x07
	.zero		1


	//   ....[77]....
        /*05c0*/ 	.word	0x000045a0
        /*05c4*/ 	.word	0x00000000
        /*05c8*/ 	.word	0x00000068
        /*05cc*/ 	.short	0x010a
        /*05ce*/ 	.byte	0xff
	.zero		1


	//   ....[78]....
        /*05d0*/ 	.word	0x000048d0
        /*05d4*/ 	.word	0x00000000
        /*05d8*/ 	.word	0x00000080
        /*05dc*/ 	.short	0x010a
        /*05de*/ 	.byte	0xff
	.zero		1


	//   ....[79]....
        /*05e0*/ 	.word	0x000049e0
        /*05e4*/ 	.word	0x00000000
        /*05e8*/ 	.word	0x00000000
        /*05ec*/ 	.short	0x0101
        /*05ee*/ 	.byte	0xff
	.zero		1


	//   ....[80]....
        /*05f0*/ 	.word	0x00005440
        /*05f4*/ 	.word	0x00000003
        /*05f8*/ 	.word	0x00000050
        /*05fc*/ 	.short	0x010a
        /*05fe*/ 	.byte	0xff
	.zero		1


	//   ....[81]....
        /*0600*/ 	.word	0x00005480
        /*0604*/ 	.word	0x000000cf
        /*0608*/ 	.word	0x000000a0
        /*060c*/ 	.short	0x010a
        /*060e*/ 	.byte	0xff
	.zero		1


	//   ....[82]....
        /*0610*/ 	.word	0x000055b0
        /*0614*/ 	.word	0x00000003
        /*0618*/ 	.word	0x00000050
        /*061c*/ 	.short	0x010a
        /*061e*/ 	.byte	0xff
	.zero		1


	//   ....[83]....
        /*0620*/ 	.word	0x00005710
        /*0624*/ 	.word	0x00000000
        /*0628*/ 	.word	0x00000000
        /*062c*/ 	.short	0x0101
        /*062e*/ 	.byte	0xff
	.zero		1


	//   ....[84]....
        /*0630*/ 	.word	0x00005770
        /*0634*/ 	.word	0x000000cf
        /*0638*/ 	.word	0x000000a0
        /*063c*/ 	.short	0x010a
        /*063e*/ 	.byte	0xff
	.zero		1


	//   ....[85]....
        /*0640*/ 	.word	0x00006b20
        /*0644*/ 	.word	0x000000d2
        /*0648*/ 	.word	0x00000050
        /*064c*/ 	.short	0x010a
        /*064e*/ 	.byte	0xff
	.zero		1


	//   ....[86]....
        /*0650*/ 	.word	0x00006bf0
        /*0654*/ 	.word	0x000000d2
        /*0658*/ 	.word	0x00000050
        /*065c*/ 	.short	0x010a
        /*065e*/ 	.byte	0xff
	.zero		1


	//   ....[87]....
        /*0660*/ 	.word	0x00006d30
        /*0664*/ 	.word	0x00000003
        /*0668*/ 	.word	0x00000000
        /*066c*/ 	.short	0x0101
        /*066e*/ 	.byte	0xff
	.zero		1


	//   ....[88]....
        /*0670*/ 	.word	0x00007240
        /*0674*/ 	.word	0x000000ff
        /*0678*/ 	.word	0x00000000
        /*067c*/ 	.short	0x0101
        /*067e*/ 	.byte	0x05
	.zero		1


	//   ....[89]....
        /*0680*/ 	.word	0x000081c0
        /*0684*/ 	.word	0x00000003
        /*0688*/ 	.word	0x000000f0
        /*068c*/ 	.short	0x010a
        /*068e*/ 	.byte	0xff
	.zero		1


	//   ....[90]....
        /*0690*/ 	.word	0x00008220
        /*0694*/ 	.word	0x00000002
        /*0698*/ 	.word	0x00000028
        /*069c*/ 	.short	0x010a
        /*069e*/ 	.byte	0xff
	.zero		1


	//   ....[91]....
        /*06a0*/ 	.word	0x00008280
        /*06a4*/ 	.word	0x00000002
        /*06a8*/ 	.word	0x00000028
        /*06ac*/ 	.short	0x010a
        /*06ae*/ 	.byte	0xff
	.zero		1


	//   ....[92]....
        /*06b0*/ 	.word	0x000082d0
        /*06b4*/ 	.word	0x00000002
        /*06b8*/ 	.word	0x00000080
        /*06bc*/ 	.short	0x010a
        /*06be*/ 	.byte	0xff
	.zero		1


	//   ....[93]....
        /*06c0*/ 	.word	0x00008330
        /*06c4*/ 	.word	0x00000000
        /*06c8*/ 	.word	0x00000000
        /*06cc*/ 	.short	0x010a
        /*06ce*/ 	.byte	0xff
	.zero		1


	//   ....[94]....
        /*06d0*/ 	.word	0x00008390
        /*06d4*/ 	.word	0x00000000
        /*06d8*/ 	.word	0x00000000
        /*06dc*/ 	.short	0x010a
        /*06de*/ 	.byte	0xff
	.zero		1


	//   ....[95]....
        /*06e0*/ 	.word	0x000083f0
        /*06e4*/ 	.word	0x00000000
        /*06e8*/ 	.word	0x00000000
        /*06ec*/ 	.short	0x010a
        /*06ee*/ 	.byte	0xff
	.zero		1


	//   ....[96]....
        /*06f0*/ 	.word	0x00008450
        /*06f4*/ 	.word	0x00000000
        /*06f8*/ 	.word	0x00000000
        /*06fc*/ 	.short	0x010a
        /*06fe*/ 	.byte	0xff
	.zero		1


	//   ....[97]....
        /*0700*/ 	.word	0x000084a0
        /*0704*/ 	.word	0x00000000
        /*0708*/ 	.word	0x000000e0
        /*070c*/ 	.short	0x010a
        /*070e*/ 	.byte	0xff
	.zero		1


	//   ....[98]....
        /*0710*/ 	.word	0x00008500
        /*0714*/ 	.word	0x00000000
        /*0718*/ 	.word	0x00000090
        /*071c*/ 	.short	0x010a
        /*071e*/ 	.byte	0xff
	.zero		1


	//   ....[99]....
        /*0720*/ 	.word	0x00008550
        /*0724*/ 	.word	0x00000000
        /*0728*/ 	.word	0x00000080
        /*072c*/ 	.short	0x010a
        /*072e*/ 	.byte	0xff
	.zero		1


	//   ....[100]....
        /*0730*/ 	.word	0x000085b0
        /*0734*/ 	.word	0x00000000
        /*0738*/ 	.word	0x00000090
        /*073c*/ 	.short	0x010a
        /*073e*/ 	.byte	0xff
	.zero		1


	//   ....[101]....
        /*0740*/ 	.word	0x00008600
        /*0744*/ 	.word	0x00000000
        /*0748*/ 	.word	0x00000080
        /*074c*/ 	.short	0x010a
        /*074e*/ 	.byte	0xff
	.zero		1


	//   ....[102]....
        /*0750*/ 	.word	0x00008660
        /*0754*/ 	.word	0x00000003
        /*0758*/ 	.word	0x000000c0
        /*075c*/ 	.short	0x010a
        /*075e*/ 	.byte	0xff
	.zero		1


	//   ....[103]....
        /*0760*/ 	.word	0x000086c0
        /*0764*/ 	.word	0x00000000
        /*0768*/ 	.word	0x00000000
        /*076c*/ 	.short	0x010a
        /*076e*/ 	.byte	0xff
	.zero		1


	//   ....[104]....
        /*0770*/ 	.word	0x00008720
        /*0774*/ 	.word	0x00000000
        /*0778*/ 	.word	0x00000000
        /*077c*/ 	.short	0x010a
        /*077e*/ 	.byte	0xff
	.zero		1


	//   ....[105]....
        /*0780*/ 	.word	0x00008780
        /*0784*/ 	.word	0x00000000
        /*0788*/ 	.word	0x00000000
        /*078c*/ 	.short	0x010a
        /*078e*/ 	.byte	0xff
	.zero		1


	//   ....[106]....
        /*0790*/ 	.word	0x000087e0
        /*0794*/ 	.word	0x00000000
        /*0798*/ 	.word	0x00000000
        /*079c*/ 	.short	0x010a
        /*079e*/ 	.byte	0xff
	.zero		1


	//   ....[107]....
        /*07a0*/ 	.word	0x00008840
        /*07a4*/ 	.word	0x00000000
        /*07a8*/ 	.word	0x00000000
        /*07ac*/ 	.short	0x010a
        /*07ae*/ 	.byte	0xff
	.zero		1


	//   ....[108]....
        /*07b0*/ 	.word	0x00008890
        /*07b4*/ 	.word	0x00000000
        /*07b8*/ 	.word	0x00000080
        /*07bc*/ 	.short	0x010a
        /*07be*/ 	.byte	0xff
	.zero		1


	//   ....[109]....
        /*07c0*/ 	.word	0x000088f0
        /*07c4*/ 	.word	0x00000000
        /*07c8*/ 	.word	0x00000078
        /*07cc*/ 	.short	0x010a
        /*07ce*/ 	.byte	0xff
	.zero		1


	//   ....[110]....
        /*07d0*/ 	.word	0x00008950
        /*07d4*/ 	.word	0x00000003
        /*07d8*/ 	.word	0x00000060
        /*07dc*/ 	.short	0x010a
        /*07de*/ 	.byte	0xff
	.zero		1


	//   ....[111]....
        /*07e0*/ 	.word	0x000089b0
        /*07e4*/ 	.word	0x00000003
        /*07e8*/ 	.word	0x00000068
        /*07ec*/ 	.short	0x010a
        /*07ee*/ 	.byte	0xff
	.zero		1


	//   ....[112]....
        /*07f0*/ 	.word	0x00008a10
        /*07f4*/ 	.word	0x00000000
        /*07f8*/ 	.word	0x00000060
        /*07fc*/ 	.short	0x010a
        /*07fe*/ 	.byte	0xff
	.zero		1


	//   ....[113]....
        /*0800*/ 	.word	0x00008a60
        /*0804*/ 	.word	0x00000000
        /*0808*/ 	.word	0x00000080
        /*080c*/ 	.short	0x010a
        /*080e*/ 	.byte	0xff
	.zero		1


	//   ....[114]....
        /*0810*/ 	.word	0x00008ab0
        /*0814*/ 	.word	0x00000003
        /*0818*/ 	.word	0x00000050
        /*081c*/ 	.short	0x010a
        /*081e*/ 	.byte	0xff
	.zero		1


	//   ....[115]....
        /*0820*/ 	.word	0x00008b00
        /*0824*/ 	.word	0x000000cf
        /*0828*/ 	.word	0x000000a0
        /*082c*/ 	.short	0x010a
        /*082e*/ 	.byte	0xff
	.zero		1


	//   ....[116]....
        /*0830*/ 	.word	0x00008b50
        /*0834*/ 	.word	0x000000d2
        /*0838*/ 	.word	0x00000050
        /*083c*/ 	.short	0x010a
        /*083e*/ 	.byte	0xff
	.zero		1


	//----- nvinfo : EIATTR_NUM_MBARRIERS
	.align		4
.L_47:
        /*0840*/ 	.byte	0x03, 0x38
        /*0842*/ 	.short	0x0020


	//----- nvinfo : EIATTR_EXIT_INSTR_OFFSETS
	.align		4
        /*0844*/ 	.byte	0x04, 0x1c
        /*0846*/ 	.short	(.L_49 - .L_48)


	//   ....[0]....
.L_48:
        /*0848*/ 	.word	0x00002550


	//   ....[1]....
        /*084c*/ 	.word	0x00002a40


	//   ....[2]....
        /*0850*/ 	.word	0x00002aa0


	//   ....[3]....
        /*0854*/ 	.word	0x000038c0


	//   ....[4]....
        /*0858*/ 	.word	0x000045d0


	//   ....[5]....
        /*085c*/ 	.word	0x00004610


	//   ....[6]....
        /*0860*/ 	.word	0x000081b0


	//----- nvinfo : EIATTR_MAX_THREADS
	.align		4
.L_49:
        /*0864*/ 	.byte	0x04, 0x05
        /*0866*/ 	.short	(.L_51 - .L_50)
.L_50:
        /*0868*/ 	.word	0x00000100
        /*086c*/ 	.word	0x00000001
        /*0870*/ 	.word	0x00000001


	//----- nvinfo : EIATTR_CRS_STACK_SIZE
	.align		4
.L_51:
        /*0874*/ 	.byte	0x04, 0x1e
        /*0876*/ 	.short	(.L_53 - .L_52)
.L_52:
        /*0878*/ 	.word	0x00000000


	//----- nvinfo : EIATTR_CBANK_PARAM_SIZE
	.align		4
.L_53:
        /*087c*/ 	.byte	0x03, 0x19
        /*087e*/ 	.short	0x0800


	//----- nvinfo : EIATTR_PARAM_CBANK
	.align		4
        /*0880*/ 	.byte	0x04, 0x0a
        /*0882*/ 	.short	(.L_55 - .L_54)
	.align		4
.L_54:
        /*0884*/ 	.word	index@(.nv.constant0._ZN7cutlass13device_kernelINS_4gemm6kernel13GemmUniversalIN4cute5tupleIJiiiiEEENS1_10collective13CollectiveMmaINS1_35MainloopSm100TmaUmmaWarpSpecializedILi5ELi2ELi4ENS5_IJNS4_1CILi1EEESB_SB_EEEEENS5_IJNSA_ILi128EEESE_NSA_ILi64EEEEEENS_12float_e4m3_tENS5_IJlSB_lEEESH_SI_NS4_8TiledMMAINS4_8MMA_AtomIJNS4_10MMA_TraitsINS4_19SM100_MMA_F8F6F4_SSEJSH_SH_fSE_SE_NS4_17integral_constantINS4_4UMMA5MajorELSP_0EEESQ_NSN_INSO_7ScaleInELSR_0EEESS_EEEEEENS4_6LayoutISC_NS5_IJNSA_ILi0EEESW_SW_EEEEENS5_IJNS4_10UnderscoreESZ_SZ_EEEEENS4_13SM90_TMA_LOADENS4_14ComposedLayoutINS4_7SwizzleILi2ELi4ELi3EEENS4_18smem_ptr_flag_bitsILi8EEENSV_INS5_IJNSA_ILi8EEESF_EEENS5_IJSF_SB_EEEEEEEvNS4_8identityES12_S1C_vS1D_EENS_8epilogue10collective18CollectiveEpilogueINS1F_23Sm100TmaWarpSpecializedILi2ELi2ELi64ELb0ELb0EEEJSG_NS5_IJNSV_ISE_SB_EENSV_ISF_SB_EEEEESH_SI_SH_SI_NS1F_6fusion15FusionCallbacksIS1J_NS1N_17LinearCombinationISH_fSH_fLNS_15FloatRoundStyleE2EEESG_S1M_JEEENS4_5SM1004TMEM4LOAD26SM100_TMEM_LOAD_32dp32b64xES12_S1C_NS4_39AutoVectorizingCopyWithAssumedAlignmentILi128EEENS4_14SM90_TMA_STOREES1C_S1Y_S1Y_EEEvvEEEEvNT_6ParamsE)
        /*0888*/ 	.short	0x0380
        /*088a*/ 	.short	0x0800


	//----- nvinfo : EIATTR_SW_WAR
	.align		4
.L_55:
        /*088c*/ 	.byte	0x04, 0x36
        /*088e*/ 	.short	(.L_57 - .L_56)
.L_56:
        /*0890*/ 	.word	0x00000008
.L_57:


//--------------------- .nv.callgraph             --------------------------
	.section	.nv.callgraph,"",@"SHT_CUDA_CALLGRAPH"
	.align	4
	.sectionentsize	8
	.align		4
        /*0000*/ 	.word	0x00000000
	.align		4
        /*0004*/ 	.word	0xffffffff
	.align		4
        /*0008*/ 	.word	index@(_ZN7cutlass13device_kernelINS_4gemm6kernel13GemmUniversalIN4cute5tupleIJiiiiEEENS1_10collective13CollectiveMmaINS1_35MainloopSm100TmaUmmaWarpSpecializedILi5ELi2ELi4ENS5_IJNS4_1CILi1EEESB_SB_EEEEENS5_IJNSA_ILi128EEESE_NSA_ILi64EEEEEENS_12float_e4m3_tENS5_IJlSB_lEEESH_SI_NS4_8TiledMMAINS4_8MMA_AtomIJNS4_10MMA_TraitsINS4_19SM100_MMA_F8F6F4_SSEJSH_SH_fSE_SE_NS4_17integral_constantINS4_4UMMA5MajorELSP_0EEESQ_NSN_INSO_7ScaleInELSR_0EEESS_EEEEEENS4_6LayoutISC_NS5_IJNSA_ILi0EEESW_SW_EEEEENS5_IJNS4_10UnderscoreESZ_SZ_EEEEENS4_13SM90_TMA_LOADENS4_14ComposedLayoutINS4_7SwizzleILi2ELi4ELi3EEENS4_18smem_ptr_flag_bitsILi8EEENSV_INS5_IJNSA_ILi8EEESF_EEENS5_IJSF_SB_EEEEEEEvNS4_8identityES12_S1C_vS1D_EENS_8epilogue10collective18CollectiveEpilogueINS1F_23Sm100TmaWarpSpecializedILi2ELi2ELi64ELb0ELb0EEEJSG_NS5_IJNSV_ISE_SB_EENSV_ISF_SB_EEEEESH_SI_SH_SI_NS1F_6fusion15FusionCallbacksIS1J_NS1N_17LinearCombinationISH_fSH_fLNS_15FloatRoundStyleE2EEESG_S1M_JEEENS4_5SM1004TMEM4LOAD26SM100_TMEM_LOAD_32dp32b64xES12_S1C_NS4_39AutoVectorizingCopyWithAssumedAlignmentILi128EEENS4_14SM90_TMA_STOREES1C_S1Y_S1Y_EEEvvEEEEvNT_6ParamsE)
	.align		4
        /*000c*/ 	.word	index@(__assertfail)
	.align		4
        /*0010*/ 	.word	0x00000000
	.align		4
        /*0014*/ 	.word	0xfffffffe
	.align		4
        /*0018*/ 	.word	0x00000000
	.align		4
        /*001c*/ 	.word	0xfffffffd
	.align		4
        /*0020*/ 	.word	0x00000000
	.align		4
        /*0024*/ 	.word	0xfffffffc


//--------------------- .nv.constant4             --------------------------
	.section	.nv.constant4,"a",@progbits
	.align	8
	.align		8
.nv.constant4:
        /*0000*/ 	.dword	__assertfail
	.align		8
        /*0008*/ 	.dword	__unnamed_1
	.align		8
        /*0010*/ 	.dword	__unnamed_2
	.align		8
        /*0018*/ 	.dword	_ZN40_INTERNAL_9f8c4eea_4_k_cu_f058ebfc_348144cuda3std3__45__cpo5beginE
	.align		8
        /*0020*/ 	.dword	_ZN40_INTERNAL_9f8c4eea_4_k_cu_f058ebfc_348144cuda3std3__45__cpo3endE
	.align		8
        /*0028*/ 	.dword	_ZN40_INTERNAL_9f8c4eea_4_k_cu_f058ebfc_348144cuda3std3__45__cpo6cbeginE
	.align		8
        /*0030*/ 	.dword	_ZN40_INTERNAL_9f8c4eea_4_k_cu_f058ebfc_348144cuda3std3__45__cpo4cendE
	.align		8
        /*0038*/ 	.dword	_ZN40_INTERNAL_9f8c4eea_4_k_cu_f058ebfc_348144cuda3std3__442_GLOBAL__N__9f8c4eea_4_k_cu_f058ebfc_348146ignoreE
	.align		8
        /*0040*/ 	.dword	_ZN40_INTERNAL_9f8c4eea_4_k_cu_f058ebfc_348144cuda3std3__419piecewise_constructE
	.align		8
        /*0048*/ 	.dword	_ZN40_INTERNAL_9f8c4eea_4_k_cu_f058ebfc_348144cuda3std3__48in_placeE
	.align		8
        /*0050*/ 	.dword	_ZN40_INTERNAL_9f8c4eea_4_k_cu_f058ebfc_348144cuda3std6ranges3__45__cpo4swapE
	.align		8
        /*0058*/ 	.dword	_ZN40_INTERNAL_9f8c4eea_4_k_cu_f058ebfc_348144cuda3std6ranges3__45__cpo9iter_moveE
	.align		8
        /*0060*/ 	.dword	_ZN40_INTERNAL_9f8c4eea_4_k_cu_f058ebfc_348144cute7productE
	.align		8
        /*0068*/ 	.dword	_ZN40_INTERNAL_9f8c4eea_4_k_cu_f058ebfc_348144cute1_E
	.align		8
        /*0070*/ 	.dword	$str$25
	.align		8
        /*0078*/ 	.dword	$str$26
	.align		8
        /*0080*/ 	.dword	$str$27
	.align		8
        /*0088*/ 	.dword	$str$28


//--------------------- .text._ZN7cutlass13device_kernelINS_4gemm6kernel13GemmUniversalIN4cute5tupleIJiiiiEEENS1_10collective13CollectiveMmaINS1_35MainloopSm100TmaUmmaWarpSpecializedILi5ELi2ELi4ENS5_IJNS4_1CILi1EEESB_SB_EEEEENS5_IJNSA_ILi128EEESE_NSA_ILi64EEEEEENS_12float_e4m3_tENS5_IJlSB_lEEESH_SI_NS4_8TiledMMAINS4_8MMA_AtomIJNS4_10MMA_TraitsINS4_19SM100_MMA_F8F6F4_SSEJSH_SH_fSE_SE_NS4_17integral_constantINS4_4UMMA5MajorELSP_0EEESQ_NSN_INSO_7ScaleInELSR_0EEESS_EEEEEENS4_6LayoutISC_NS5_IJNSA_ILi0EEESW_SW_EEEEENS5_IJNS4_10UnderscoreESZ_SZ_EEEEENS4_13SM90_TMA_LOADENS4_14ComposedLayoutINS4_7SwizzleILi2ELi4ELi3EEENS4_18smem_ptr_flag_bitsILi8EEENSV_INS5_IJNSA_ILi8EEESF_EEENS5_IJSF_SB_EEEEEEEvNS4_8identityES12_S1C_vS1D_EENS_8epilogue10collective18CollectiveEpilogueINS1F_23Sm100TmaWarpSpecializedILi2ELi2ELi64ELb0ELb0EEEJSG_NS5_IJNSV_ISE_SB_EENSV_ISF_SB_EEEEESH_SI_SH_SI_NS1F_6fusion15FusionCallbacksIS1J_NS1N_17LinearCombinationISH_fSH_fLNS_15FloatRoundStyleE2EEESG_S1M_JEEENS4_5SM1004TMEM4LOAD26SM100_TMEM_LOAD_32dp32b64xES12_S1C_NS4_39AutoVectorizingCopyWithAssumedAlignmentILi128EEENS4_14SM90_TMA_STOREES1C_S1Y_S1Y_EEEvvEEEEvNT_6ParamsE --------------------------
	.section	.text._ZN7cutlass13device_kernelINS_4gemm6kernel13GemmUniversalIN4cute5tupleIJiiiiEEENS1_10collective13CollectiveMmaINS1_35MainloopSm100TmaUmmaWarpSpecializedILi5ELi2ELi4ENS5_IJNS4_1CILi1EEESB_SB_EEEEENS5_IJNSA_ILi128EEESE_NSA_ILi64EEEEEENS_12float_e4m3_tENS5_IJlSB_lEEESH_SI_NS4_8TiledMMAINS4_8MMA_AtomIJNS4_10MMA_TraitsINS4_19SM100_MMA_F8F6F4_SSEJSH_SH_fSE_SE_NS4_17integral_constantINS4_4UMMA5MajorELSP_0EEESQ_NSN_INSO_7ScaleInELSR_0EEESS_EEEEEENS4_6LayoutISC_NS5_IJNSA_ILi0EEESW_SW_EEEEENS5_IJNS4_10UnderscoreESZ_SZ_EEEEENS4_13SM90_TMA_LOADENS4_14ComposedLayoutINS4_7SwizzleILi2ELi4ELi3EEENS4_18smem_ptr_flag_bitsILi8EEENSV_INS5_IJNSA_ILi8EEESF_EEENS5_IJSF_SB_EEEEEEEvNS4_8identityES12_S1C_vS1D_EENS_8epilogue10collective18CollectiveEpilogueINS1F_23Sm100TmaWarpSpecializedILi2ELi2ELi64ELb0ELb0EEEJSG_NS5_IJNSV_ISE_SB_EENSV_ISF_SB_EEEEESH_SI_SH_SI_NS1F_6fusion15FusionCallbacksIS1J_NS1N_17LinearCombinationISH_fSH_fLNS_15FloatRoundStyleE2EEESG_S1M_JEEENS4_5SM1004TMEM4LOAD26SM100_TMEM_LOAD_32dp32b64xES12_S1C_NS4_39AutoVectorizingCopyWithAssumedAlignmentILi128EEENS4_14SM90_TMA_STOREES1C_S1Y_S1Y_EEEvvEEEEvNT_6ParamsE,"ax",@progbits
	.align	128
.text._ZN7cutlass13device_kernelINS_4gemm6kernel13GemmUniversalIN4cute5tupleIJiiiiEEENS1_10collective13CollectiveMmaINS1_35MainloopSm100TmaUmmaWarpSpecializedILi5ELi2ELi4ENS5_IJNS4_1CILi1EEESB_SB_EEEEENS5_IJNSA_ILi128EEESE_NSA_ILi64EEEEEENS_12float_e4m3_tENS5_IJlSB_lEEESH_SI_NS4_8TiledMMAINS4_8MMA_AtomIJNS4_10MMA_TraitsINS4_19SM100_MMA_F8F6F4_SSEJSH_SH_fSE_SE_NS4_17integral_constantINS4_4UMMA5MajorELSP_0EEESQ_NSN_INSO_7ScaleInELSR_0EEESS_EEEEEENS4_6LayoutISC_NS5_IJNSA_ILi0EEESW_SW_EEEEENS5_IJNS4_10UnderscoreESZ_SZ_EEEEENS4_13SM90_TMA_LOADENS4_14ComposedLayoutINS4_7SwizzleILi2ELi4ELi3EEENS4_18smem_ptr_flag_bitsILi8EEENSV_INS5_IJNSA_ILi8EEESF_EEENS5_IJSF_SB_EEEEEEEvNS4_8identityES12_S1C_vS1D_EENS_8epilogue10collective18CollectiveEpilogueINS1F_23Sm100TmaWarpSpecializedILi2ELi2ELi64ELb0ELb0EEEJSG_NS5_IJNSV_ISE_SB_EENSV_ISF_SB_EEEEESH_SI_SH_SI_NS1F_6fusion15FusionCallbacksIS1J_NS1N_17LinearCombinationISH_fSH_fLNS_15FloatRoundStyleE2EEESG_S1M_JEEENS4_5SM1004TMEM4LOAD26SM100_TMEM_LOAD_32dp32b64xES12_S1C_NS4_39AutoVectorizingCopyWithAssumedAlignmentILi128EEENS4_14SM90_TMA_STOREES1C_S1Y_S1Y_EEEvvEEEEvNT_6ParamsE:
        .type           _ZN7cutlass13device_kernelINS_4gemm6kernel13GemmUniversalIN4cute5tupleIJiiiiEEENS1_10collective13CollectiveMmaINS1_35MainloopSm100TmaUmmaWarpSpecializedILi5ELi2ELi4ENS5_IJNS4_1CILi1EEESB_SB_EEEEENS5_IJNSA_ILi128EEESE_NSA_ILi64EEEEEENS_12float_e4m3_tENS5_IJlSB_lEEESH_SI_NS4_8TiledMMAINS4_8MMA_AtomIJNS4_10MMA_TraitsINS4_19SM100_MMA_F8F6F4_SSEJSH_SH_fSE_SE_NS4_17integral_constantINS4_4UMMA5MajorELSP_0EEESQ_NSN_INSO_7ScaleInELSR_0EEESS_EEEEEENS4_6LayoutISC_NS5_IJNSA_ILi0EEESW_SW_EEEEENS5_IJNS4_10UnderscoreESZ_SZ_EEEEENS4_13SM90_TMA_LOADENS4_14ComposedLayoutINS4_7SwizzleILi2ELi4ELi3EEENS4_18smem_ptr_flag_bitsILi8EEENSV_INS5_IJNSA_ILi8EEESF_EEENS5_IJSF_SB_EEEEEEEvNS4_8identityES12_S1C_vS1D_EENS_8epilogue10collective18CollectiveEpilogueINS1F_23Sm100TmaWarpSpecializedILi2ELi2ELi64ELb0ELb0EEEJSG_NS5_IJNSV_ISE_SB_EENSV_ISF_SB_EEEEESH_SI_SH_SI_NS1F_6fusion15FusionCallbacksIS1J_NS1N_17LinearCombinationISH_fSH_fLNS_15FloatRoundStyleE2EEESG_S1M_JEEENS4_5SM1004TMEM4LOAD26SM100_TMEM_LOAD_32dp32b64xES12_S1C_NS4_39AutoVectorizingCopyWithAssumedAlignmentILi128EEENS4_14SM90_TMA_STOREES1C_S1Y_S1Y_EEEvvEEEEvNT_6ParamsE,@function
        .size           _ZN7cutlass13device_kernelINS_4gemm6kernel13GemmUniversalIN4cute5tupleIJiiiiEEENS1_10collective13CollectiveMmaINS1_35MainloopSm100TmaUmmaWarpSpecializedILi5ELi2ELi4ENS5_IJNS4_1CILi1EEESB_SB_EEEEENS5_IJNSA_ILi128EEESE_NSA_ILi64EEEEEENS_12float_e4m3_tENS5_IJlSB_lEEESH_SI_NS4_8TiledMMAINS4_8MMA_AtomIJNS4_10MMA_TraitsINS4_19SM100_MMA_F8F6F4_SSEJSH_SH_fSE_SE_NS4_17integral_constantINS4_4UMMA5MajorELSP_0EEESQ_NSN_INSO_7ScaleInELSR_0EEESS_EEEEEENS4_6LayoutISC_NS5_IJNSA_ILi0EEESW_SW_EEEEENS5_IJNS4_10UnderscoreESZ_SZ_EEEEENS4_13SM90_TMA_LOADENS4_14ComposedLayoutINS4_7SwizzleILi2ELi4ELi3EEENS4_18smem_ptr_flag_bitsILi8EEENSV_INS5_IJNSA_ILi8EEESF_EEENS5_IJSF_SB_EEEEEEEvNS4_8identityES12_S1C_vS1D_EENS_8epilogue10collective18CollectiveEpilogueINS1F_23Sm100TmaWarpSpecializedILi2ELi2ELi64ELb0ELb0EEEJSG_NS5_IJNSV_ISE_SB_EENSV_ISF_SB_EEEEESH_SI_SH_SI_NS1F_6fusion15FusionCallbacksIS1J_NS1N_17LinearCombinationISH_fSH_fLNS_15FloatRoundStyleE2EEESG_S1M_JEEENS4_5SM1004TMEM4LOAD26SM100_TMEM_LOAD_32dp32b64xES12_S1C_NS4_39AutoVectorizingCopyWithAssumedAlignmentILi128EEENS4_14SM90_TMA_STOREES1C_S1Y_S1Y_EEEvvEEEEvNT_6ParamsE,(.L_x_146 - _ZN7cutlass13device_kernelINS_4gemm6kernel13GemmUniversalIN4cute5tupleIJiiiiEEENS1_10collective13CollectiveMmaINS1_35MainloopSm100TmaUmmaWarpSpecializedILi5ELi2ELi4ENS5_IJNS4_1CILi1EEESB_SB_EEEEENS5_IJNSA_ILi128EEESE_NSA_ILi64EEEEEENS_12float_e4m3_tENS5_IJlSB_lEEESH_SI_NS4_8TiledMMAINS4_8MMA_AtomIJNS4_10MMA_TraitsINS4_19SM100_MMA_F8F6F4_SSEJSH_SH_fSE_SE_NS4_17integral_constantINS4_4UMMA5MajorELSP_0EEESQ_NSN_INSO_7ScaleInELSR_0EEESS_EEEEEENS4_6LayoutISC_NS5_IJNSA_ILi0EEESW_SW_EEEEENS5_IJNS4_10UnderscoreESZ_SZ_EEEEENS4_13SM90_TMA_LOADENS4_14ComposedLayoutINS4_7SwizzleILi2ELi4ELi3EEENS4_18smem_ptr_flag_bitsILi8EEENSV_INS5_IJNSA_ILi8EEESF_EEENS5_IJSF_SB_EEEEEEEvNS4_8identityES12_S1C_vS1D_EENS_8epilogue10collective18CollectiveEpilogueINS1F_23Sm100TmaWarpSpecializedILi2ELi2ELi64ELb0ELb0EEEJSG_NS5_IJNSV_ISE_SB_EENSV_ISF_SB_EEEEESH_SI_SH_SI_NS1F_6fusion15FusionCallbacksIS1J_NS1N_17LinearCombinationISH_fSH_fLNS_15FloatRoundStyleE2EEESG_S1M_JEEENS4_5SM1004TMEM4LOAD26SM100_TMEM_LOAD_32dp32b64xES12_S1C_NS4_39AutoVectorizingCopyWithAssumedAlignmentILi128EEENS4_14SM90_TMA_STOREES1C_S1Y_S1Y_EEEvvEEEEvNT_6ParamsE)
        .other          _ZN7cutlass13device_kernelINS_4gemm6kernel13GemmUniversalIN4cute5tupleIJiiiiEEENS1_10collective13CollectiveMmaINS1_35MainloopSm100TmaUmmaWarpSpecializedILi5ELi2ELi4ENS5_IJNS4_1CILi1EEESB_SB_EEEEENS5_IJNSA_ILi128EEESE_NSA_ILi64EEEEEENS_12float_e4m3_tENS5_IJlSB_lEEESH_SI_NS4_8TiledMMAINS4_8MMA_AtomIJNS4_10MMA_TraitsINS4_19SM100_MMA_F8F6F4_SSEJSH_SH_fSE_SE_NS4_17integral_constantINS4_4UMMA5MajorELSP_0EEESQ_NSN_INSO_7ScaleInELSR_0EEESS_EEEEEENS4_6LayoutISC_NS5_IJNSA_ILi0EEESW_SW_EEEEENS5_IJNS4_10UnderscoreESZ_SZ_EEEEENS4_13SM90_TMA_LOADENS4_14ComposedLayoutINS4_7SwizzleILi2ELi4ELi3EEENS4_18smem_ptr_flag_bitsILi8EEENSV_INS5_IJNSA_ILi8EEESF_EEENS5_IJSF_SB_EEEEEEEvNS4_8identityES12_S1C_vS1D_EENS_8epilogue10collective18CollectiveEpilogueINS1F_23Sm100TmaWarpSpecializedILi2ELi2ELi64ELb0ELb0EEEJSG_NS5_IJNSV_ISE_SB_EENSV_ISF_SB_EEEEESH_SI_SH_SI_NS1F_6fusion15FusionCallbacksIS1J_NS1N_17LinearCombinationISH_fSH_fLNS_15FloatRoundStyleE2EEESG_S1M_JEEENS4_5SM1004TMEM4LOAD26SM100_TMEM_LOAD_32dp32b64xES12_S1C_NS4_39AutoVectorizingCopyWithAssumedAlignmentILi128EEENS4_14SM90_TMA_STOREES1C_S1Y_S1Y_EEEvvEEEEvNT_6ParamsE,@"STO_CUDA_ENTRY STV_DEFAULT"
_ZN7cutlass13device_kernelINS_4gemm6kernel13GemmUniversalIN4cute5tupleIJiiiiEEENS1_10collective13CollectiveMmaINS1_35MainloopSm100TmaUmmaWarpSpecializedILi5ELi2ELi4ENS5_IJNS4_1CILi1EEESB_SB_EEEEENS5_IJNSA_ILi128EEESE_NSA_ILi64EEEEEENS_12float_e4m3_tENS5_IJlSB_lEEESH_SI_NS4_8TiledMMAINS4_8MMA_AtomIJNS4_10MMA_TraitsINS4_19SM100_MMA_F8F6F4_SSEJSH_SH_fSE_SE_NS4_17integral_constantINS4_4UMMA5MajorELSP_0EEESQ_NSN_INSO_7ScaleInELSR_0EEESS_EEEEEENS4_6LayoutISC_NS5_IJNSA_ILi0EEESW_SW_EEEEENS5_IJNS4_10UnderscoreESZ_SZ_EEEEENS4_13SM90_TMA_LOADENS4_14ComposedLayoutINS4_7SwizzleILi2ELi4ELi3EEENS4_18smem_ptr_flag_bitsILi8EEENSV_INS5_IJNSA_ILi8EEESF_EEENS5_IJSF_SB_EEEEEEEvNS4_8identityES12_S1C_vS1D_EENS_8epilogue10collective18CollectiveEpilogueINS1F_23Sm100TmaWarpSpecializedILi2ELi2ELi64ELb0ELb0EEEJSG_NS5_IJNSV_ISE_SB_EENSV_ISF_SB_EEEEESH_SI_SH_SI_NS1F_6fusion15FusionCallbacksIS1J_NS1N_17LinearCombinationISH_fSH_fLNS_15FloatRoundStyleE2EEESG_S1M_JEEENS4_5SM1004TMEM4LOAD26SM100_TMEM_LOAD_32dp32b64xES12_S1C_NS4_39AutoVectorizingCopyWithAssumedAlignmentILi128EEENS4_14SM90_TMA_STOREES1C_S1Y_S1Y_EEEvvEEEEvNT_6ParamsE:
[----:B------:R-:W1:Y:S01]  /*0000*/  LDC R1, c[0x0][0x37c] ;  /* 0x0000df00ff017b82 */ /* 0x000e620000000800 */
[----:B------:R-:W2:Y:S01]  /*0010*/  S2R R189, SR_TID.X ;  /* 0x0000000000bd7919 */ /* 0x000ea20000002100 */
[----:B------:R-:W3:Y:S01]  /*0020*/  LDCU.64 UR4, c[0x0][0x890] ;  /* 0x00011200ff0477ac */ /* 0x000ee20008000a00 */
[----:B------:R-:W-:Y:S02]  /*0030*/  PRMT R171, RZ, 0x7610, R171 ;  /* 0x00007610ffab7816 */ /* 0x000fe400000000ab */
[----:B------:R-:W-:Y:S01]  /*0040*/  ELECT P5, URZ, PT ;  /* 0x0000000000ff782f */ /* 0x000fe200038a0000 */
[----:B------:R-:W4:Y:S01]  /*0050*/  LDCU.64 UR46, c[0x0][0x358] ;  /* 0x00006b00ff2e77ac */ /* 0x000f220008000a00 */
[----:B---3--:R-:W-:-:S04]  /*0060*/  UISETP.NE.U32.AND UP0, UPT, UR4, URZ, UPT ;  /* 0x000000ff0400728c */ /* 0x008fc8000bf05070 */
[----:B------:R-:W-:Y:S01]  /*0070*/  UISETP.NE.AND.EX UP0, UPT, UR5, URZ, UPT, UP0 ;  /* 0x000000ff0500728c */ /* 0x000fe2000bf05300 */
[----:B--2---:R-:W-:-:S05]  /*0080*/  SHF.R.U32.HI R173, RZ, 0x5, R189 ;  /* 0x00000005ffad7819 */ /* 0x004fca00000116bd */
[----:B------:R-:W2:Y:S02]  /*0090*/  SHFL.IDX PT, R0, R173, RZ, 0x1f ;  /* 0x00001fffad007589 */ /* 0x000ea400000e0000 */
[----:B--2---:R-:W-:Y:S01]  /*00a0*/  R2UR UR8, R0 ;  /* 0x00000000000872ca */ /* 0x004fe200000e0000 */
[----:B-1--4-:R-:W-:-:S14]  /*00b0*/  BRA.U UP0, `(.L_x_0) ;  /* 0x00000001002c7547 */ /* 0x012fdc000b800000 */
[----:B------:R-:W1:Y:S02]  /*00c0*/  LDCU.64 UR6, c[0x0][0x888] ;  /* 0x00011100ff0677ac */ /* 0x000e640008000a00 */
[----:B-1----:R-:W-:-:S04]  /*00d0*/  UISETP.NE.U32.AND UP0, UPT, UR6, URZ, UPT ;  /* 0x000000ff0600728c */ /* 0x002fc8000bf05070 */
[----:B------:R-:W-:-:S09]  /*00e0*/  UISETP.NE.AND.EX UP0, UPT, UR7, URZ, UPT, UP0 ;  /* 0x000000ff0700728c */ /* 0x000fd2000bf05300 */
[----:B------:R-:W-:Y:S05]  /*00f0*/  BRA.U !UP0, `(.L_x_1) ;  /* 0x0000000108107547 */ /* 0x000fea000b800000 */
[----:B------:R-:W1:Y:S02]  /*0100*/  LDC.64 R2, c[0x0][0x888] ;  /* 0x00022200ff027b82 */ /* 0x000e640000000a00 */
[----:B-1----:R1:W5:Y:S01]  /*0110*/  LDG.E R81, desc[UR46][R2.64] ;  /* 0x0000002e02517981 */ /* 0x002362000c1e1900 */
[----:B------:R-:W-:Y:S01]  /*0120*/  HFMA2 R171, -RZ, RZ, 0, 5.9604644775390625e-08 ;  /* 0x00000001ffab7431 */ /* 0x000fe200000001ff */
[----:B------:R-:W-:Y:S05]  /*0130*/  BRA `(.L_x_0) ;  /* 0x00000000000c7947 */ /* 0x000fea0003800000 */
.L_x_1:
[----:B------:R-:W1:Y:S01]  /*0140*/  LDCU UR6, c[0x0][0x880] ;  /* 0x00011000ff0677ac */ /* 0x000e620008000800 */
[----:B------:R-:W-:Y:S01]  /*0150*/  HFMA2 R171, -RZ, RZ, 0, 5.9604644775390625e-08 ;  /* 0x00000001ffab7431 */ /* 0x000fe200000001ff */
[----:B-1----:R-:W-:-:S07]  /*0160*/  MOV R81, UR6 ;  /* 0x0000000600517c02 */ /* 0x002fce0008000f00 */
.L_x_0:
[----:B------:R-:W2:Y:S02]  /*0170*/  LDCU.64 UR6, c[0x0][0x8b0] ;  /* 0x00011600ff0677ac */ /* 0x000ea40008000a00 */
[----:B--2---:R-:W-:-:S04]  /*0180*/  UISETP.NE.U32.AND UP0, UPT, UR6, URZ, UPT ;  /* 0x000000ff0600728c */ /* 0x004fc8000bf05070 */
[----:B------:R-:W-:-:S09]  /*0190*/  UISETP.NE.AND.EX UP0, UPT, UR7, URZ, UPT, UP0 ;  /* 0x000000ff0700728c */ /* 0x000fd2000bf05300 */
[----:B------:R-:W-:Y:S05]  /*01a0*/  BRA.U UP0, `(.L_x_2) ;  /* 0x0000000100247547 */ /* 0x000fea000b800000 */
[----:B------:R-:W2:Y:S02]  /*01b0*/  LDCU.64 UR6, c[0x0][0x8a8] ;  /* 0x00011500ff0677ac */ /* 0x000ea40008000a00 */
[----:B--2---:R-:W-:-:S04]  /*01c0*/  UISETP.NE.U32.AND UP0, UPT, UR6, URZ, UPT ;  /* 0x000000ff0600728c */ /* 0x004fc8000bf05070 */
[----:B------:R-:W-:-:S09]  /*01d0*/  UISETP.NE.AND.EX UP0, UPT, UR7, URZ, UPT, UP0 ;  /* 0x000000ff0700728c */ /* 0x000fd2000bf05300 */
[----:B------:R-:W-:Y:S05]  /*01e0*/  BRA.U !UP0, `(.L_x_3) ;  /* 0x00000001080c7547 */ /* 0x000fea000b800000 */
[----:B------:R-:W2:Y:S02]  /*01f0*/  LDC.64 R78, c[0x0][0x8a8] ;  /* 0x00022a00ff4e7b82 */ /* 0x000ea40000000a00 */
[----:B--2---:R2:W5:Y:S01]  /*0200*/  LDG.E R78, desc[UR46][R78.64] ;  /* 0x0000002e4e4e7981 */ /* 0x004562000c1e1900 */
[----:B------:R-:W-:Y:S05]  /*0210*/  BRA `(.L_x_2) ;  /* 0x0000000000087947 */ /* 0x000fea0003800000 */
.L_x_3:
[----:B------:R-:W2:Y:S02]  /*0220*/  LDCU UR6, c[0x0][0x8a0] ;  /* 0x00011400ff0677ac */ /* 0x000ea40008000800 */
[----:B--2---:R-:W-:Y:S02]  /*0230*/  MOV R78, UR6 ;  /* 0x00000006004e7c02 */ /* 0x004fe40008000f00 */
.L_x_2:
[----:B------:R-:W-:Y:S01]  /*0240*/  IMAD.U32 R0, RZ, RZ, UR8 ;  /* 0x00000008ff007e24 */ /* 0x000fe2000f8e00ff */
[----:B------:R-:W-:Y:S04]  /*0250*/  BSSY.RECONVERGENT B0, `(.L_x_4) ;  /* 0x000000c000007945 */ /* 0x000fe80003800200 */
[C---:B------:R-:W-:Y:S02]  /*0260*/  ISETP.NE.OR P1, PT, R0.reuse, 0x1, !P5 ;  /* 0x000000010000780c */ /* 0x040fe40006f25670 */
[----:B------:R-:W-:-:S11]  /*0270*/  ISETP.NE.OR P0, PT, R0, 0x3, !P5 ;  /* 0x000000030000780c */ /* 0x000fd60006f05670 */
[----:B------:R-:W-:Y:S05]  /*0280*/  @P1 BRA `(.L_x_5) ;  /* 0x0000000000201947 */ /* 0x000fea0003800000 */
[----:B------:R-:W3:Y:S02]  /*0290*/  LDCU.64 UR6, c[0x0][0x348] ;  /* 0x00006900ff0677ac */ /* 0x000ee40008000a00 */
[----:B---3--:R-:W-:Y:S02]  /*02a0*/  UIADD3 UR10, UP1, UPT, UR6, 0x80, URZ ;  /* 0x00000080060a7890 */ /* 0x008fe4000ff3e0ff */
[----:B------:R-:W-:Y:S02]  /*02b0*/  UIADD3 UR6, UP0, UPT, UR6, 0x180, URZ ;  /* 0x0000018006067890 */ /* 0x000fe4000ff1e0ff */
[----:B------:R-:W-:Y:S02]  /*02c0*/  UIADD3.X UR11, UPT, UPT, URZ, UR7, URZ, UP1, !UPT ;  /* 0x00000007ff0b7290 */ /* 0x000fe40008ffe4ff */
[----:B------:R-:W-:-:S07]  /*02d0*/  UIADD3.X UR7, UPT, UPT, URZ, UR7, URZ, UP0, !UPT ;  /* 0x00000007ff077290 */ /* 0x000fce00087fe4ff */
[----:B------:R3:W-:Y:S02]  /*02e0*/  UTMACCTL.PF [UR10] ;  /* 0x000000000a0079b9 */ /* 0x0007e40008040000 */
[----:B------:R3:W-:Y:S02]  /*02f0*/  UTMACCTL.PF [UR6] ;  /* 0x00000000060079b9 */ /* 0x0007e40008040000 */
[----:B---3--:R-:W-:Y:S01]  /*0300*/  NOP ;  /* 0x0000000000007918 */ /* 0x008fe20000000000 */
.L_x_5:
[----:B------:R-:W-:Y:S05]  /*0310*/  BSYNC.RECONVERGENT B0 ;  /* 0x0000000000007941 */ /* 0x000fea0003800200 */
.L_x_4:
[----:B------:R-:W-:Y:S04]  /*0320*/  BSSY.RECONVERGENT B0, `(.L_x_6) ;  /* 0x000000a000007945 */ /* 0x000fe80003800200 */
        /* <DEDUP_REMOVED lines=9> */
.L_x_7:
[----:B------:R-:W-:Y:S05]  /*03c0*/  BSYNC.RECONVERGENT B0 ;  /* 0x0000000000007941 */ /* 0x000fea0003800200 */
.L_x_6:
[----:B------:R-:W3:Y:S01]  /*03d0*/  LDCU.64 UR6, c[0x0][0x888] ;  /* 0x00011100ff0677ac */ /* 0x000ee20008000a00 */
[----:B------:R-:W-:Y:S02]  /*03e0*/  UISETP.EQ.U32.AND UP1, UPT, UR4, URZ, UPT ;  /* 0x000000ff0400728c */ /* 0x000fe4000bf22070 */
[----:B------:R-:W-:Y:S02]  /*03f0*/  UPLOP3.LUT UP2, UPT, UPT, UPT, UPT, 0x80, 0x8 ;  /* 0x000000000008789c */ /* 0x000fe40003f4f070 */
[----:B---3--:R-:W-:-:S04]  /*0400*/  UISETP.NE.U32.AND UP0, UPT, UR6, URZ, UPT ;  /* 0x000000ff0600728c */ /* 0x008fc8000bf05070 */
[----:B------:R-:W-:-:S04]  /*0410*/  UISETP.NE.AND.EX UP0, UPT, UR7, URZ, UPT, UP0 ;  /* 0x000000ff0700728c */ /* 0x000fc8000bf05300 */
[----:B------:R-:W-:-:S04]  /*0420*/  UISETP.EQ.OR.EX UP3, UPT, UR5, URZ, !UP0, UP1 ;  /* 0x000000ff0500728c */ /* 0x000fc8000c762710 */
[----:B------:R-:W-:-:S05]  /*0430*/  UP2UR UR50, UPR, URZ, 0x8 ;  /* 0x00000008ff327883 */ /* 0x000fca0008000000 */
[----:B------:R-:W-:Y:S07]  /*0440*/  BRA.U !UP3, `(.L_x_8) ;  /* 0x000000010b207547 */ /* 0x000fee000b800000 */
[----:B------:R-:W-:Y:S01]  /*0450*/  UISETP.NE.U32.AND UP2, UPT, UR4, URZ, UPT ;  /* 0x000000ff0400728c */ /* 0x000fe2000bf45070 */
[----:B-----5:R-:W-:Y:S01]  /*0460*/  FSETP.NEU.AND P0, PT, R81, RZ, PT ;  /* 0x000000ff5100720b */ /* 0x020fe20003f0d000 */
[----:B------:R-:W-:Y:S02]  /*0470*/  USEL UR4, URZ, 0xffffffff, UP0 ;  /* 0xffffffffff047887 */ /* 0x000fe40008000000 */
[----:B------:R-:W-:-:S10]  /*0480*/  UISETP.NE.AND.EX UP2, UPT, UR5, URZ, UPT, UP2 ;  /* 0x000000ff0500728c */ /* 0x000fd4000bf45320 */
[----:B------:R-:W-:Y:S01]  /*0490*/  VOTEU.ANY UP1, P0 ;  /* 0x0000000000ff7886 */ /* 0x000fe20000020100 */
[----:B------:R-:W-:-:S04]  /*04a0*/  @!UP2 USEL UR4, URZ, 0xffffffff, UP1 ;  /* 0xffffffffff04a887 */ /* 0x000fc80008800000 */
[----:B------:R-:W-:-:S04]  /*04b0*/  ULOP3.LUT UR4, UR4, 0x1, URZ, 0xc0, !UPT ;  /* 0x0000000104047892 */ /* 0x000fc8000f8ec0ff */
[----:B------:R-:W-:-:S11]  /*04c0*/  UISETP.NE.U32.AND UP2, UPT, UR4, 0x1, UPT ;  /* 0x000000010400788c */ /* 0x000fd6000bf45070 */
.L_x_8:
[----:B-1----:R-:W1:Y:S01]  /*04d0*/  SHFL.IDX PT, R2, R173, RZ, 0x1f ;  /* 0x00001fffad027589 */ /* 0x002e6200000e0000 */
[----:B------:R-:W-:-:S04]  /*04e0*/  UISETP.NE.AND UP1, UPT, UR8, 0x2, UPT ;  /* 0x000000020800788c */ /* 0x000fc8000bf25270 */
[----:B------:R-:W-:Y:S01]  /*04f0*/  USEL UR6, URZ, 0x1, UP1 ;  /* 0x00000001ff067887 */ /* 0x000fe20008800000 */
[----:B-1----:R-:W-:-:S13]  /*0500*/  ISETP.NE.AND P0, PT, R2, RZ, PT ;  /* 0x000000ff0200720c */ /* 0x002fda0003f05270 */
[----:B------:R-:W-:Y:S05]  /*0510*/  @P0 BRA `(.L_x_9) ;  /* 0x0000000000500947 */ /* 0x000fea0003800000 */
[----:B------:R-:W1:Y:S01]  /*0520*/  S2UR UR5, SR_CgaCtaId ;  /* 0x00000000000579c3 */ /* 0x000e620000008800 */
[----:B------:R-:W-:Y:S01]  /*0530*/  UMOV UR7, 0x400 ;  /* 0x0000040000077882 */ /* 0x000fe20000000000 */
[----:B------:R-:W-:Y:S01]  /*0540*/  UMOV UR4, 0x1 ;  /* 0x0000000100047882 */ /* 0x000fe20000000000 */
[----:B------:R-:W-:Y:S01]  /*0550*/  ELECT P0, URZ, PT ;  /* 0x0000000000ff782f */ /* 0x000fe20003800000 */
[----:B------:R-:W-:-:S04]  /*0560*/  UIADD3 UR10, UPT, UPT, -UR4, 0x100000, URZ ;  /* 0x00100000040a7890 */ /* 0x000fc8000fffe1ff */
[----:B------:R-:W-:Y:S02]  /*0570*/  USHF.L.U32 UR11, UR10, 0xb, URZ ;  /* 0x0000000b0a0b7899 */ /* 0x000fe400080006ff */
[----:B------:R-:W-:Y:S02]  /*0580*/  USHF.L.U32 UR10, UR10, 0x1, URZ ;  /* 0x000000010a0a7899 */ /* 0x000fe400080006ff */
[----:B-1----:R-:W-:Y:S01]  /*0590*/  ULEA UR5, UR5, UR7, 0x18 ;  /* 0x0000000705057291 */ /* 0x002fe2000f8ec0ff */
[----:B------:R-:W1:Y:S11]  /*05a0*/  FENCE.VIEW.ASYNC.S ;  /* 0x00000000000073c6 */ /* 0x000e760000000000 */
[----:B-1----:R1:W3:Y:S01]  /*05b0*/  SYNCS.EXCH.64 URZ, [UR5], UR10 ;  /* 0x0000000a05ff75b2 */ /* 0x0022e20008000100 */
[----:B------:R1:W4:Y:S01]  /*05c0*/  SYNCS.EXCH.64 URZ, [UR5+0x28], UR10 ;  /* 0x0000280a05ff75b2 */ /* 0x0003220008000100 */
[----:B------:R1:W1:Y:S01]  /*05d0*/  SYNCS.EXCH.64 URZ, [UR5+0x8], UR10 ;  /* 0x0000080a05ff75b2 */ /* 0x0002620008000100 */
[----:B------:R1:W1:Y:S01]  /*05e0*/  SYNCS.EXCH.64 URZ, [UR5+0x30], UR10 ;  /* 0x0000300a05ff75b2 */ /* 0x0002620008000100 */
[----:B------:R1:W1:Y:S01]  /*05f0*/  SYNCS.EXCH.64 URZ, [UR5+0x10], UR10 ;  /* 0x0000100a05ff75b2 */ /* 0x0002620008000100 */
[----:B------:R1:W1:Y:S01]  /*0600*/  SYNCS.EXCH.64 URZ, [UR5+0x38], UR10 ;  /* 0x0000380a05ff75b2 */ /* 0x0002620008000100 */
[----:B------:R1:W1:Y:S01]  /*0610*/  SYNCS.EXCH.64 URZ, [UR5+0x18], UR10 ;  /* 0x0000180a05ff75b2 */ /* 0x0002620008000100 */
[----:B------:R1:W1:Y:S01]  /*0620*/  SYNCS.EXCH.64 URZ, [UR5+0x40], UR10 ;  /* 0x0000400a05ff75b2 */ /* 0x0002620008000100 */
[----:B------:R1:W1:Y:S01]  /*0630*/  SYNCS.EXCH.64 URZ, [UR5+0x20], UR10 ;  /* 0x0000200a05ff75b2 */ /* 0x0002620008000100 */
[----:B------:R1:W1:Y:S01]  /*0640*/  SYNCS.EXCH.64 URZ, [UR5+0x48], UR10 ;  /* 0x0000480a05ff75b2 */ /* 0x0002620008000100 */
[----:B------:R-:W-:Y:S01]  /*0650*/  NOP ;  /* 0x0000000000007918 */ /* 0x000fe20000000000 */
.L_x_9:
[----:B------:R-:W2:Y:S01]  /*0660*/  SHFL.IDX PT, R2, R173, RZ, 0x1f ;  /* 0x00001fffad027589 */ /* 0x000ea200000e0000 */
[----:B------:R-:W-:Y:S01]  /*0670*/  NOP ;  /* 0x0000000000007918 */ /* 0x000fe20000000000 */
[----:B--2---:R-:W-:-:S13]  /*0680*/  ISETP.NE.AND P0, PT, R2, 0x1, PT ;  /* 0x000000010200780c */ /* 0x004fda0003f05270 */
[----:B------:R-:W-:Y:S05]  /*0690*/  @P0 BRA `(.L_x_10) ;  /* 0x0000000000480947 */ /* 0x000fea0003800000 */
[----:B------:R-:W2:Y:S01]  /*06a0*/  S2UR UR7, SR_CgaCtaId ;  /* 0x00000000000779c3 */ /* 0x000ea20000008800 */
[----:B------:R-:W-:Y:S01]  /*06b0*/  UMOV UR9, 0x400 ;  /* 0x0000040000097882 */ /* 0x000fe20000000000 */
[----:B-1----:R-:W-:Y:S01]  /*06c0*/  UMOV UR5, 0x20 ;  /* 0x0000002000057882 */ /* 0x002fe20000000000 */
[----:B------:R-:W-:Y:S01]  /*06d0*/  UMOV UR4, 0x80 ;  /* 0x0000008000047882 */ /* 0x000fe20000000000 */
[----:B------:R-:W-:-:S04]  /*06e0*/  UIADD3 UR10, UPT, UPT, -UR5, 0x100000, URZ ;  /* 0x00100000050a7890 */ /* 0x000fc8000fffe1ff */
[----:B------:R-:W-:Y:S02]  /*06f0*/  USHF.L.U32 UR11, UR10, 0xb, URZ ;  /* 0x0000000b0a0b7899 */ /* 0x000fe400080006ff */
[----:B------:R-:W-:Y:S02]  /*0700*/  USHF.L.U32 UR10, UR10, 0x1, URZ ;  /* 0x000000010a0a7899 */ /* 0x000fe400080006ff */
[----:B------:R-:W-:-:S04]  /*0710*/  UIADD3 UR4, UPT, UPT, -UR4, 0x100000, URZ ;  /* 0x0010000004047890 */ /* 0x000fc8000fffe1ff */
[----:B------:R-:W-:Y:S02]  /*0720*/  USHF.L.U32 UR5, UR4, 0xb, URZ ;  /* 0x0000000b04057899 */ /* 0x000fe400080006ff */
[----:B------:R-:W-:Y:S01]  /*0730*/  USHF.L.U32 UR4, UR4, 0x1, URZ ;  /* 0x0000000104047899 */ /* 0x000fe200080006ff */
[----:B------:R-:W-:Y:S01]  /*0740*/  ELECT P0, URZ, PT ;  /* 0x0000000000ff782f */ /* 0x000fe20003800000 */
[----:B--2---:R-:W-:Y:S01]  /*0750*/  ULEA UR7, UR7, UR9, 0x18 ;  /* 0x0000000907077291 */ /* 0x004fe2000f8ec0ff */
[----:B------:R-:W1:Y:S11]  /*0760*/  FENCE.VIEW.ASYNC.S ;  /* 0x00000000000073c6 */ /* 0x000e760000000000 */
[----:B-1----:R2:W1:Y:S01]  /*0770*/  SYNCS.EXCH.64 URZ, [UR7+0x50], UR10 ;  /* 0x0000500a07ff75b2 */ /* 0x0024620008000100 */
[----:B------:R2:W1:Y:S01]  /*0780*/  SYNCS.EXCH.64 URZ, [UR7+0x60], UR4 ;  /* 0x0000600407ff75b2 */ /* 0x0004620008000100 */
[----:B------:R2:W1:Y:S01]  /*0790*/  SYNCS.EXCH.64 URZ, [UR7+0x58], UR10 ;  /* 0x0000580a07ff75b2 */ /* 0x0004620008000100 */
[----:B------:R2:W1:Y:S02]  /*07a0*/  SYNCS.EXCH.64 URZ, [UR7+0x68], UR4 ;  /* 0x0000680407ff75b2 */ /* 0x0004640008000100 */
[----:B--2---:R-:W-:Y:S01]  /*07b0*/  NOP ;  /* 0x0000000000007918 */ /* 0x004fe20000000000 */
.L_x_10:
[----:B------:R-:W2:Y:S01]  /*07c0*/  SHFL.IDX PT, R2, R173, RZ, 0x1f ;  /* 0x00001fffad027589 */ /* 0x000ea200000e0000 */
[----:B------:R-:W-:Y:S01]  /*07d0*/  NOP ;  /* 0x0000000000007918 */ /* 0x000fe20000000000 */
[----:B--2---:R-:W-:-:S13]  /*07e0*/  ISETP.NE.AND P0, PT, R2, 0x3, PT ;  /* 0x000000030200780c */ /* 0x004fda0003f05270 */
[----:B------:R-:W-:Y:S05]  /*07f0*/  @P0 BRA `(.L_x_11) ;  /* 0x0000000000300947 */ /* 0x000fea0003800000 */
[----:B-1----:R-:W1:Y:S01]  /*0800*/  S2UR UR5, SR_CgaCtaId ;  /* 0x00000000000579c3 */ /* 0x002e620000008800 */
        /* <DEDUP_REMOVED lines=8> */
[----:B-1----:R2:W1:Y:S01]  /*0890*/  SYNCS.EXCH.64 URZ, [UR5+0x70], UR10 ;  /* 0x0000700a05ff75b2 */ /* 0x0024620008000100 */
[----:B------:R2:W1:Y:S02]  /*08a0*/  SYNCS.EXCH.64 URZ, [UR5+0x78], UR10 ;  /* 0x0000780a05ff75b2 */ /* 0x0004640008000100 */
[----:B--2---:R-:W-:Y:S01]  /*08b0*/  NOP ;  /* 0x0000000000007918 */ /* 0x004fe20000000000 */
.L_x_11:
[----:B------:R-:W2:Y:S01]  /*08c0*/  SHFL.IDX PT, R2, R173, RZ, 0x1f ;  /* 0x00001fffad027589 */ /* 0x000ea200000e0000 */
[----:B------:R-:W-:Y:S01]  /*08d0*/  NOP ;  /* 0x0000000000007918 */ /* 0x000fe20000000000 */
[----:B--2---:R-:W-:-:S13]  /*08e0*/  ISETP.NE.AND P0, PT, R2, 0x4, PT ;  /* 0x000000040200780c */ /* 0x004fda0003f05270 */
[----:B------:R-:W-:Y:S05]  /*08f0*/  @P0 BRA `(.L_x_12) ;  /* 0x00000000004c0947 */ /* 0x000fea0003800000 */
[----:B-1----:R-:W1:Y:S01]  /*0900*/  S2UR UR5, SR_CgaCtaId ;  /* 0x00000000000579c3 */ /* 0x002e620000008800 */
[----:B------:R-:W-:Y:S01]  /*0910*/  UMOV UR9, 0x100 ;  /* 0x0000010000097882 */ /* 0x000fe20000000000 */
[----:B------:R-:W-:Y:S01]  /*0920*/  UMOV UR7, 0x400 ;  /* 0x0000040000077882 */ /* 0x000fe20000000000 */
[----:B------:R-:W-:Y:S01]  /*0930*/  USEL UR9, UR9, 0xe0, UP2 ;  /* 0x000000e009097887 */ /* 0x000fe20009000000 */
[----:B------:R-:W-:Y:S01]  /*0940*/  UMOV UR4, 0x1 ;  /* 0x0000000100047882 */ /* 0x000fe20000000000 */
[----:B------:R-:W-:Y:S01]  /*0950*/  ELECT P0, URZ, PT ;  /* 0x0000000000ff782f */ /* 0x000fe20003800000 */
[----:B------:R-:W-:-:S04]  /*0960*/  UIADD3 UR10, UPT, UPT, -UR4, 0x100000, URZ ;  /* 0x00100000040a7890 */ /* 0x000fc8000fffe1ff */
[----:B------:R-:W-:Y:S02]  /*0970*/  USHF.L.U32 UR11, UR10, 0xb, URZ ;  /* 0x0000000b0a0b7899 */ /* 0x000fe400080006ff */
[----:B------:R-:W-:Y:S02]  /*0980*/  USHF.L.U32 UR10, UR10, 0x1, URZ ;  /* 0x000000010a0a7899 */ /* 0x000fe400080006ff */
[----:B------:R-:W-:-:S04]  /*0990*/  UIADD3 UR12, UPT, UPT, -UR9, 0x100000, URZ ;  /* 0x00100000090c7890 */ /* 0x000fc8000fffe1ff */
[----:B------:R-:W-:Y:S02]  /*09a0*/  USHF.L.U32 UR13, UR12, 0xb, URZ ;  /* 0x0000000b0c0d7899 */ /* 0x000fe400080006ff */
[----:B------:R-:W-:Y:S02]  /*09b0*/  USHF.L.U32 UR12, UR12, 0x1, URZ ;  /* 0x000000010c0c7899 */ /* 0x000fe400080006ff */
[----:B-1----:R-:W-:Y:S01]  /*09c0*/  ULEA UR5, UR5, UR7, 0x18 ;  /* 0x0000000705057291 */ /* 0x002fe2000f8ec0ff */
[----:B------:R-:W1:Y:S11]  /*09d0*/  FENCE.VIEW.ASYNC.S ;  /* 0x00000000000073c6 */ /* 0x000e760000000000 */
[----:B-1----:R2:W1:Y:S01]  /*09e0*/  SYNCS.EXCH.64 URZ, [UR5+0x80], UR10 ;  /* 0x0000800a05ff75b2 */ /* 0x0024620008000100 */
[----:B------:R2:W1:Y:S01]  /*09f0*/  SYNCS.EXCH.64 URZ, [UR5+0x90], UR12 ;  /* 0x0000900c05ff75b2 */ /* 0x0004620008000100 */
[----:B------:R2:W1:Y:S01]  /*0a00*/  SYNCS.EXCH.64 URZ, [UR5+0x88], UR10 ;  /* 0x0000880a05ff75b2 */ /* 0x0004620008000100 */
[----:B------:R2:W1:Y:S02]  /*0a10*/  SYNCS.EXCH.64 URZ, [UR5+0x98], UR12 ;  /* 0x0000980c05ff75b2 */ /* 0x0004640008000100 */
[----:B--2---:R-:W-:Y:S01]  /*0a20*/  NOP ;  /* 0x0000000000007918 */ /* 0x004fe20000000000 */
.L_x_12:
        /* <DEDUP_REMOVED lines=20> */
[----:B------:R2:W1:Y:S01]  /*0b70*/  SYNCS.EXCH.64 URZ, [UR7+0xc8], UR4 ;  /* 0x0000c80407ff75b2 */ /* 0x0004620008000100 */
[----:B------:R2:W1:Y:S01]  /*0b80*/  SYNCS.EXCH.64 URZ, [UR7+0xb0], UR10 ;  /* 0x0000b00a07ff75b2 */ /* 0x0004620008000100 */
[----:B------:R2:W1:Y:S01]  /*0b90*/  SYNCS.EXCH.64 URZ, [UR7+0xd0], UR4 ;  /* 0x0000d00407ff75b2 */ /* 0x0004620008000100 */
[----:B------:R2:W1:Y:S01]  /*0ba0*/  SYNCS.EXCH.64 URZ, [UR7+0xb8], UR10 ;  /* 0x0000b80a07ff75b2 */ /* 0x0004620008000100 */
[----:B------:R2:W1:Y:S02]  /*0bb0*/  SYNCS.EXCH.64 URZ, [UR7+0xd8], UR4 ;  /* 0x0000d80407ff75b2 */ /* 0x0004640008000100 */
[----:B--2---:R-:W-:Y:S01]  /*0bc0*/  NOP ;  /* 0x0000000000007918 */ /* 0x004fe20000000000 */
.L_x_13:
        /* <DEDUP_REMOVED lines=18> */
.L_x_14:
[----:B-1----:R-:W1:Y:S01]  /*0cf0*/  S2UR UR5, SR_CTAID.X ;  /* 0x00000000000579c3 */ /* 0x002e620000002500 */
[----:B------:R-:W-:-:S05]  /*0d00*/  CS2R.32 R170, SR_CgaSize ;  /* 0x0000000000aa7805 */ /* 0x000fca0000008a00 */
[----:B------:R-:W-:-:S05]  /*0d10*/  IMAD R170, R170, -0xa0, RZ ;  /* 0xffffff60aaaa7824 */ /* 0x000fca00078e02ff */
[----:B------:R-:W-:-:S14]  /*0d20*/  R2UR UR9, R170 ;  /* 0x00000000aa0972ca */ /* 0x000fdc00000e0000 */
[----:B------:R-:W2:Y:S01]  /*0d30*/  LDCU UR9, c[0x0][UR9+0x2b0] ;  /* 0x00005600090977ac */ /* 0x000ea20008000800 */
[----:B------:R-:W-:Y:S01]  /*0d40*/  NOP ;  /* 0x0000000000007918 */ /* 0x000fe20000000000 */
[----:B------:R-:W-:-:S05]  /*0d50*/  CS2R.32 R170, SR_CgaSize ;  /* 0x0000000000aa7805 */ /* 0x000fca0000008a00 */
[----:B------:R-:W-:-:S05]  /*0d60*/  IMAD R170, R170, -0xa0, RZ ;  /* 0xffffff60aaaa7824 */ /* 0x000fca00078e02ff */
[----:B------:R-:W-:-:S14]  /*0d70*/  R2UR UR7, R170 ;  /* 0x00000000aa0772ca */ /* 0x000fdc00000e0000 */
[----:B------:R-:W3:Y:S01]  /*0d80*/  LDCU UR7, c[0x0][UR7+0x2b4] ;  /* 0x00005680070777ac */ /* 0x000ee20008000800 */
[----:B------:R-:W4:Y:S08]  /*0d90*/  S2UR UR4, SR_CTAID.Y ;  /* 0x00000000000479c3 */ /* 0x000f300000002600 */
[----:B------:R-:W3:Y:S01]  /*0da0*/  LDC R9, c[0x0][0xb24] ;  /* 0x0002c900ff097b82 */ /* 0x000ee20000000800 */
[----:B-1----:R-:W-:-:S02]  /*0db0*/  I2FP.F32.U32 R5, UR5 ;  /* 0x0000000500057c45 */ /* 0x002fc40008201000 */
[----:B------:R-:W-:-:S05]  /*0dc0*/  CS2R.32 R3, SR_CgaSize ;  /* 0x0000000000037805 */ /* 0x000fca0000008a00 */
[----:B------:R-:W-:-:S06]  /*0dd0*/  IMAD R3, R3, -0xa0, RZ ;  /* 0xffffff6003037824 */ /* 0x000fcc00078e02ff */
[----:B------:R-:W1:Y:S01]  /*0de0*/  LDC R3, c[0x0][R3+0x2a0] ;  /* 0x0000a80003037b82 */ /* 0x000e620000000800 */
[----:B------:R-:W-:Y:S01]  /*0df0*/  MOV R21, UR5 ;  /* 0x0000000500157c02 */ /* 0x000fe20008000f00 */
[----:B--2---:R-:W-:Y:S01]  /*0e00*/  FMUL R5, R5, UR9 ;  /* 0x0000000905057c20 */ /* 0x004fe20008400000 */
[----:B----4-:R-:W-:Y:S02]  /*0e10*/  I2FP.F32.U32 R4, UR4 ;  /* 0x0000000400047c45 */ /* 0x010fe40008201000 */
[----:B------:R-:W-:-:S05]  /*0e20*/  CS2R.32 R2, SR_CgaSize ;  /* 0x0000000000027805 */ /* 0x000fca0000008a00 */
[----:B------:R-:W-:-:S06]  /*0e30*/  IMAD R2, R2, -0xa0, RZ ;  /* 0xffffff6002027824 */ /* 0x000fcc00078e02ff */
[----:B------:R-:W2:Y:S01]  /*0e40*/  LDC R2, c[0x0][R2+0x2a4] ;  /* 0x0000a90002027b82 */ /* 0x000ea20000000800 */
[----:B------:R-:W4:Y:S01]  /*0e50*/  F2I.U32.TRUNC.NTZ R170, R5 ;  /* 0x0000000500aa7305 */ /* 0x000f22000020f000 */
[----:B------:R-:W-:Y:S01]  /*0e60*/  MOV R20, UR4 ;  /* 0x0000000400147c02 */ /* 0x000fe20008000f00 */
[----:B---3--:R-:W-:-:S05]  /*0e70*/  FMUL R4, R4, UR7 ;  /* 0x0000000704047c20 */ /* 0x008fca0008400000 */
[----:B------:R-:W-:Y:S01]  /*0e80*/  BAR.SYNC.DEFER_BLOCKING 0x0 ;  /* 0x0000000000007b1d */ /* 0x000fe20000010000 */
[----:B------:R-:W-:-:S05]  /*0e90*/  ISETP.GE.AND P0, PT, R9, 0x1, PT ;  /* 0x000000010900780c */ /* 0x000fca0003f06270 */
[----:B------:R-:W3:Y:S02]  /*0ea0*/  F2I.U32.TRUNC.NTZ R147, R4 ;  /* 0x0000000400937305 */ /* 0x000ee4000020f000 */
[----:B------:R-:W2:Y:S01]  /*0eb0*/  S2UR UR36, SR_CTAID.Z ;  /* 0x00000000002479c3 */ /* 0x000ea20000002700 */
[----:B----4-:R-:W-:-:S05]  /*0ec0*/  IADD3 R170, PT, PT, -R170, RZ, RZ ;  /* 0x000000ffaaaa7210 */ /* 0x010fca0007ffe1ff */
[----:B-1----:R-:W-:Y:S01]  /*0ed0*/  IMAD R170, R3, R170, UR5 ;  /* 0x0000000503aa7e24 */ /* 0x002fe2000f8e02aa */
[----:B---3--:R-:W-:-:S05]  /*0ee0*/  IADD3 R147, PT, PT, -R147, RZ, RZ ;  /* 0x000000ff93937210 */ /* 0x008fca0007ffe1ff */
[----:B--2---:R-:W-:Y:S01]  /*0ef0*/  IMAD R147, R2, R147, UR4 ;  /* 0x0000000402937e24 */ /* 0x004fe2000f8e0293 */
[----:B------:R-:W-:Y:S06]  /*0f00*/  @!P0 BRA `(.L_x_15) ;  /* 0x0000000000b88947 */ /* 0x000fec0003800000 */
[----:B------:R-:W1:Y:S01]  /*0f10*/  LDC.64 R4, c[0x0][0xb18] ;  /* 0x0002c600ff047b82 */ /* 0x000e620000000a00 */
[----:B------:R-:W-:-:S07]  /*0f20*/  ISETP.NE.AND P0, PT, R9, 0x1, PT ;  /* 0x000000010900780c */ /* 0x000fce0003f05270 */
[----:B------:R-:W2:Y:S08]  /*0f30*/  LDC R10, c[0x0][0xb0c] ;  /* 0x0002c300ff0a7b82 */ /* 0x000eb00000000800 */
[----:B------:R-:W3:Y:S08]  /*0f40*/  LDC R11, c[0x0][0x370] ;  /* 0x0000dc00ff0b7b82 */ /* 0x000ef00000000800 */
[----:B------:R-:W4:Y:S01]  /*0f50*/  LDC R12, c[0x0][0x374] ;  /* 0x0000dd00ff0c7b82 */ /* 0x000f220000000800 */
[----:B-1----:R-:W-:-:S07]  /*0f60*/  ISETP.NE.AND P1, PT, R4, 0x1, PT ;  /* 0x000000010400780c */ /* 0x002fce0003f25270 */
[----:B------:R-:W3:Y:S01]  /*0f70*/  LDC.64 R6, c[0x0][0xb10] ;  /* 0x0002c400ff067b82 */ /* 0x000ee20000000a00 */
[----:B--2---:R-:W-:-:S07]  /*0f80*/  ISETP.NE.AND P2, PT, R10, 0x1, PT ;  /* 0x000000010a00780c */ /* 0x004fce0003f45270 */
[----:B------:R-:W1:Y:S08]  /*0f90*/  LDC R8, c[0x0][0xb20] ;  /* 0x0002c800ff087b82 */ /* 0x000e700000000800 */
[----:B------:R-:W2:Y:S01]  /*0fa0*/  LDC.64 R2, c[0x0][0xb28] ;  /* 0x0002ca00ff027b82 */ /* 0x000ea20000000a00 */
[----:B----4-:R-:W-:-:S04]  /*0fb0*/  IMAD.HI.U32 R13, R12, R5, RZ ;  /* 0x000000050c0d7227 */ /* 0x010fc800078e00ff */
[----:B------:R-:W-:-:S04]  /*0fc0*/  IMAD.HI.U32 R5, R20, R5, RZ ;  /* 0x0000000514057227 */ /* 0x000fc800078e00ff */
[----:B---3--:R-:W-:-:S04]  /*0fd0*/  IMAD.HI.U32 R14, R11, R6, RZ ;  /* 0x000000060b0e7227 */ /* 0x008fc800078e00ff */
[C---:B------:R-:W-:Y:S01]  /*0fe0*/  IMAD.HI.U32 R16, R21.reuse, R6, RZ ;  /* 0x0000000615107227 */ /* 0x040fe200078e00ff */
[-C--:B------:R-:W-:Y:S02]  /*0ff0*/  @P2 SHF.R.U32.HI R11, RZ, R7.reuse, R14 ;  /* 0x00000007ff0b2219 */ /* 0x080fe4000001160e */
[-C--:B-1----:R-:W-:Y:S02]  /*1000*/  @P1 SHF.R.U32.HI R12, RZ, R8.reuse, R13 ;  /* 0x00000008ff0c1219 */ /* 0x082fe4000001160d */
[----:B------:R-:W-:Y:S02]  /*1010*/  SHF.R.U32.HI R5, RZ, R8, R5 ;  /* 0x00000008ff057219 */ /* 0x000fe40000011605 */
[----:B------:R-:W-:Y:S02]  /*1020*/  SHF.R.U32.HI R16, RZ, R7, R16 ;  /* 0x00000007ff107219 */ /* 0x000fe40000011610 */
[----:B------:R-:W-:Y:S01]  /*1030*/  SEL R5, R20, R5, !P1 ;  /* 0x0000000514057207 */ /* 0x000fe20004800000 */
[----:B--2---:R-:W-:Y:S01]  /*1040*/  IMAD.HI.U32 R14, R12, R2, RZ ;  /* 0x000000020c0e7227 */ /* 0x004fe200078e00ff */
[----:B------:R-:W-:-:S02]  /*1050*/  SEL R7, R21, R16, !P2 ;  /* 0x0000001015077207 */ /* 0x000fc40005000000 */
[----:B------:R-:W-:Y:S01]  /*1060*/  IADD3 R13, PT, PT, -R5, RZ, RZ ;  /* 0x000000ff050d7210 */ /* 0x000fe20007ffe1ff */
[----:B------:R-:W-:Y:S01]  /*1070*/  IMAD.HI.U32 R6, R11, R2, RZ ;  /* 0x000000020b067227 */ /* 0x000fe200078e00ff */
[----:B------:R-:W-:-:S03]  /*1080*/  @P0 SHF.R.U32.HI R12, RZ, R3, R14 ;  /* 0x00000003ff0c0219 */ /* 0x000fc6000001160e */
[----:B------:R-:W-:Y:S01]  /*1090*/  IMAD R13, R4, R13, R20 ;  /* 0x0000000d040d7224 */ /* 0x000fe200078e0214 */
[----:B------:R-:W-:Y:S01]  /*10a0*/  @P0 SHF.R.U32.HI R11, RZ, R3, R6 ;  /* 0x00000003ff0b0219 */ /* 0x000fe20000011606 */
[----:B------:R-:W-:-:S04]  /*10b0*/  IMAD R12, R12, R9, RZ ;  /* 0x000000090c0c7224 */ /* 0x000fc800078e02ff */
[----:B------:R-:W-:Y:S01]  /*10c0*/  IMAD R6, R11, R9, RZ ;  /* 0x000000090b067224 */ /* 0x000fe200078e02ff */
[----:B------:R-:W-:-:S04]  /*10d0*/  ISETP.GE.AND P1, PT, R5, R12, PT ;  /* 0x0000000c0500720c */ /* 0x000fc80003f26270 */
[----:B------:R-:W-:Y:S01]  /*10e0*/  ISETP.GE.OR P1, PT, R7, R6, P1 ;  /* 0x000000060700720c */ /* 0x000fe20000f26670 */
[----:B------:R-:W-:-:S05]  /*10f0*/  IMAD.HI.U32 R6, R5, R2, RZ ;  /* 0x0000000205067227 */ /* 0x000fca00078e00ff */
[----:B------:R-:W-:-:S04]  /*1100*/  SHF.R.U32.HI R6, RZ, R3, R6 ;  /* 0x00000003ff067219 */ /* 0x000fc80000011606 */
[----:B------:R-:W-:-:S03]  /*1110*/  SEL R6, R5, R6, !P0 ;  /* 0x0000000605067207 */ /* 0x000fc60004000000 */
[----:B------:R-:W-:Y:S01]  /*1120*/  @!P1 IMAD.HI.U32 R8, R7, R2, RZ ;  /* 0x0000000207089227 */ /* 0x000fe200078e00ff */
[----:B------:R-:W-:-:S04]  /*1130*/  IADD3 R2, PT, PT, -R6, RZ, RZ ;  /* 0x000000ff06027210 */ /* 0x000fc80007ffe1ff */
[----:B------:R-:W-:Y:S01]  /*1140*/  @!P1 SHF.R.U32.HI R8, RZ, R3, R8 ;  /* 0x00000003ff089219 */ /* 0x000fe20000011608 */
[----:B------:R-:W-:-:S03]  /*1150*/  IMAD R2, R9, R2, R5 ;  /* 0x0000000209027224 */ /* 0x000fc600078e0205 */
[----:B------:R-:W-:-:S05]  /*1160*/  @!P1 SEL R3, R7, R8, !P0 ;  /* 0x0000000807039207 */ /* 0x000fca0004000000 */
[--C-:B------:R-:W-:Y:S02]  /*1170*/  @!P1 IMAD.IADD R6, R6, 0x1, -R3.reuse ;  /* 0x0000000106069824 */ /* 0x100fe400078e0a03 */
[----:B------:R-:W-:Y:S01]  /*1180*/  @!P1 IMAD R3, R2, R11, R3 ;  /* 0x0000000b02039224 */ /* 0x000fe200078e0203 */
[----:B------:R-:W-:Y:S01]  /*1190*/  IADD3 R2, PT, PT, -R7, RZ, RZ ;  /* 0x000000ff07027210 */ /* 0x000fe20007ffe1ff */
[----:B------:R-:W-:Y:S02]  /*11a0*/  @!P1 IMAD R5, R6, R9, R7 ;  /* 0x0000000906059224 */ /* 0x000fe400078e0207 */
[----:B------:R-:W-:Y:S02]  /*11b0*/  @!P1 IMAD.MOV.U32 R7, RZ, RZ, R3 ;  /* 0x000000ffff079224 */ /* 0x000fe400078e0003 */
[----:B------:R-:W-:Y:S02]  /*11c0*/  IMAD R2, R10, R2, R21 ;  /* 0x000000020a027224 */ /* 0x000fe400078e0215 */
[----:B------:R-:W-:-:S02]  /*11d0*/  IMAD R20, R5, R4, R13 ;  /* 0x0000000405147224 */ /* 0x000fc400078e020d */
[----:B------:R-:W-:Y:S02]  /*11e0*/  IMAD R21, R7, R10, R2 ;  /* 0x0000000a07157224 */ /* 0x000fe400078e0202 */
.L_x_15:
[----:B------:R-:W1:Y:S01]  /*11f0*/  LDCU UR4, c[0x0][0xb30] ;  /* 0x00016600ff0477ac */ /* 0x000e620008000800 */
[----:B------:R-:W2:Y:S08]  /*1200*/  S2UR UR37, SR_CgaCtaId ;  /* 0x00000000002579c3 */ /* 0x000eb00000008800 */
[----:B------:R-:W3:Y:S01]  /*1210*/  LDC R72, c[0x0][0xb24] ;  /* 0x0002c900ff487b82 */ /* 0x000ee20000000800 */
[----:B-1----:R-:W-:-:S09]  /*1220*/  UISETP.NE.AND UP1, UPT, UR4, 0x1, UPT ;  /* 0x000000010400788c */ /* 0x002fd2000bf25270 */
[----:B--2---:R-:W-:Y:S05]  /*1230*/  BRA.U UP1, `(.L_x_16) ;  /* 0x0000000101407547 */ /* 0x004fea000b800000 */
[----:B------:R-:W1:Y:S08]  /*1240*/  LDC.64 R4, c[0x0][0xb10] ;  /* 0x0002c400ff047b82 */ /* 0x000e700000000a00 */
[----:B------:R-:W2:Y:S08]  /*1250*/  LDC.64 R2, c[0x0][0xb18] ;  /* 0x0002c600ff027b82 */ /* 0x000eb00000000a00 */
[----:B------:R-:W4:Y:S08]  /*1260*/  LDC R6, c[0x0][0xb20] ;  /* 0x0002c800ff067b82 */ /* 0x000f300000000800 */
[----:B------:R-:W3:Y:S01]  /*1270*/  LDC R8, c[0x0][0xb0c] ;  /* 0x0002c300ff087b82 */ /* 0x000ee20000000800 */
[----:B-1----:R-:W-:-:S05]  /*1280*/  IMAD.HI.U32 R4, R21, R4, RZ ;  /* 0x0000000415047227 */ /* 0x002fca00078e00ff */
[----:B------:R-:W-:Y:S01]  /*1290*/  SHF.R.U32.HI R4, RZ, R5, R4 ;  /* 0x00000005ff047219 */ /* 0x000fe20000011604 */
[----:B--2---:R-:W-:Y:S01]  /*12a0*/  IMAD.HI.U32 R3, R20, R3, RZ ;  /* 0x0000000314037227 */ /* 0x004fe200078e00ff */
[----:B------:R-:W-:-:S04]  /*12b0*/  ISETP.NE.AND P0, PT, R2, 0x1, PT ;  /* 0x000000010200780c */ /* 0x000fc80003f05270 */
[----:B----4-:R-:W-:-:S04]  /*12c0*/  SHF.R.U32.HI R3, RZ, R6, R3 ;  /* 0x00000006ff037219 */ /* 0x010fc80000011603 */
[----:B------:R-:W-:Y:S02]  /*12d0*/  SEL R3, R20, R3, !P0 ;  /* 0x0000000314037207 */ /* 0x000fe40004000000 */
[----:B---3--:R-:W-:-:S04]  /*12e0*/  ISETP.NE.AND P1, PT, R8, 0x1, PT ;  /* 0x000000010800780c */ /* 0x008fc80003f25270 */
[----:B------:R-:W-:-:S05]  /*12f0*/  SEL R4, R21, R4, !P1 ;  /* 0x0000000415047207 */ /* 0x000fca0004800000 */
[----:B------:R-:W-:Y:S02]  /*1300*/  IMAD.IADD R5, R3, 0x1, -R4 ;  /* 0x0000000103057824 */ /* 0x000fe400078e0a04 */
[----:B------:R-:W-:Y:S02]  /*1310*/  IMAD.IADD R3, R4, 0x1, -R3 ;  /* 0x0000000104037824 */ /* 0x000fe400078e0a03 */
[----:B------:R-:W-:Y:S02]  /*1320*/  IMAD R21, R5, R8, R21 ;  /* 0x0000000805157224 */ /* 0x000fe400078e0215 */
[----:B------:R-:W-:-:S07]  /*1330*/  IMAD R20, R3, R2, R20 ;  /* 0x0000000203147224 */ /* 0x000fce00078e0214 */
.L_x_16:
[----:B------:R-:W-:Y:S01]  /*1340*/  BAR.SYNC.DEFER_BLOCKING 0x0 ;  /* 0x0000000000007b1d */ /* 0x000fe20000010000 */
[----:B------:R-:W-:Y:S01]  /*1350*/  UISETP.NE.AND UP1, UPT, UR8, 0x2, UPT ;  /* 0x000000020800788c */ /* 0x000fe2000bf25270 */
[----:B------:R-:W-:Y:S02]  /*1360*/  ISETP.NE.OR P5, PT, R0, 0x2, !P5 ;  /* 0x000000020000780c */ /* 0x000fe40006fa5670 */
[----:B------:R-:W-:-:S06]  /*1370*/  LOP3.LUT R2, R189, 0x1f, RZ, 0xc0, !PT ;  /* 0x0000001fbd027812 */ /* 0x000fcc00078ec0ff */
[----:B------:R-:W-:Y:S05]  /*1380*/  BRA.U UP1, `(.L_x_17) ;  /* 0x0000001101787547 */ /* 0x000fea000b800000 */
[----:B------:R-:W1:Y:S01]  /*1390*/  LDCU UR13, c[0x0][0x38c] ;  /* 0x00007180ff0d77ac */ /* 0x000e620008000800 */
[----:B------:R-:W2:Y:S01]  /*13a0*/  LDC R9, c[0x0][0x370] ;  /* 0x0000dc00ff097b82 */ /* 0x000ea20000000800 */
[----:B------:R-:W-:Y:S01]  /*13b0*/  PLOP3.LUT P1, PT, PT, PT, UP2, 0x80, 0x8 ;  /* 0x000000000008781c */ /* 0x000fe20003f2f028 */
[----:B------:R-:W-:Y:S01]  /*13c0*/  IMAD.MOV.U32 R15, RZ, RZ, 0x1 ;  /* 0x00000001ff0f7424 */ /* 0x000fe200078e00ff */
[----:B------:R-:W-:Y:S01]  /*13d0*/  ISETP.EQ.OR P4, PT, R2, RZ, P5 ;  /* 0x000000ff0200720c */ /* 0x000fe20002f82670 */
[----:B------:R-:W-:Y:S01]  /*13e0*/  IMAD.MOV.U32 R14, RZ, RZ, RZ ;  /* 0x000000ffff0e7224 */ /* 0x000fe200078e00ff */
[----:B------:R-:W-:Y:S02]  /*13f0*/  PLOP3.LUT P1, PT, P1, PT, PT, 0x8, 0x80 ;  /* 0x000000000080781c */ /* 0x000fe40000f2e170 */
[----:B------:R-:W-:Y:S01]  /*1400*/  CS2R R12, SRZ ;  /* 0x00000000000c7805 */ /* 0x000fe2000001ff00 */
[----:B------:R-:W-:Y:S01]  /*1410*/  IMAD.MOV.U32 R10, RZ, RZ, 0x1 ;  /* 0x00000001ff0a7424 */ /* 0x000fe200078e00ff */
[----:B------:R-:W4:Y:S01]  /*1420*/  LDC R0, c[0x0][0x374] ;  /* 0x0000dd00ff007b82 */ /* 0x000f220000000800 */
[----:B------:R-:W2:Y:S01]  /*1430*/  LDCU.64 UR22, c[0x0][0x348] ;  /* 0x00006900ff1677ac */ /* 0x000ea20008000a00 */
[----:B------:R-:W-:Y:S01]  /*1440*/  UMOV UR6, URZ ;  /* 0x000000ff00067c82 */ /* 0x000fe20008000000 */
[----:B-1----:R-:W-:-:S04]  /*1450*/  UIADD3 UR5, UPT, UPT, UR13, 0x3f, URZ ;  /* 0x0000003f0d057890 */ /* 0x002fc8000fffe0ff */
[----:B------:R-:W-:-:S04]  /*1460*/  USHF.R.S32.HI UR4, URZ, 0x1f, UR5 ;  /* 0x0000001fff047899 */ /* 0x000fc80008011405 */
[----:B------:R-:W-:-:S04]  /*1470*/  ULEA.HI UR4, UR4, UR5, URZ, 0x6 ;  /* 0x0000000504047291 */ /* 0x000fc8000f8f30ff */
[----:B------:R-:W-:Y:S02]  /*1480*/  USHF.R.S32.HI UR15, URZ, 0x6, UR4 ;  /* 0x00000006ff0f7899 */ /* 0x000fe40008011404 */
[----:B------:R-:W-:Y:S02]  /*1490*/  UIADD3 UR4, UPT, UPT, UR13, -0x1, URZ ;  /* 0xffffffff0d047890 */ /* 0x000fe4000fffe0ff */
[----:B------:R-:W-:Y:S02]  /*14a0*/  UISETP.LT.U32.AND UP0, UPT, UR15, 0x5, UPT ;  /* 0x000000050f00788c */ /* 0x000fe4000bf01070 */
[----:B------:R-:W-:Y:S02]  /*14b0*/  UISETP.GE.U32.AND UP1, UPT, UR4, -0x7f, UPT ;  /* 0xffffff810400788c */ /* 0x000fe4000bf26070 */
[----:B------:R-:W-:Y:S02]  /*14c0*/  USEL UR14, UR15, 0x5, UP0 ;  /* 0x000000050f0e7887 */ /* 0x000fe40008000000 */
[----:B------:R-:W-:-:S02]  /*14d0*/  UIADD3 UR13, UPT, UPT, UR13, 0x7e, URZ ;  /* 0x0000007e0d0d7890 */ /* 0x000fc4000fffe0ff */
[----:B------:R-:W-:Y:S02]  /*14e0*/  UIADD3 UR5, UPT, UPT, UR14, -0x1, URZ ;  /* 0xffffffff0e057890 */ /* 0x000fe4000fffe0ff */
[----:B------:R-:W-:-:S03]  /*14f0*/  UIADD3 UR7, UPT, UPT, UR15, -UR14, URZ ;  /* 0x8000000e0f077290 */ /* 0x000fc6000fffe0ff */
[----:B------:R-:W-:-:S04]  /*1500*/  @UP1 UIADD3 UR5, UPT, UPT, UR14, URZ, URZ ;  /* 0x000000ff0e051290 */ /* 0x000fc8000fffe0ff */
[----:B--2---:R-:W-:-:S12]  /*1510*/  UIADD3 UR5, UPT, UPT, UR5, 0x1, URZ ;  /* 0x0000000105057890 */ /* 0x004fd8000fffe0ff */
.L_x_35:
[----:B------:R-:W-:Y:S01]  /*1520*/  UISETP.NE.AND UP0, UPT, UR37, URZ, UPT ;  /* 0x000000ff2500728c */ /* 0x000fe2000bf05270 */
[----:B------:R-:W1:Y:S08]  /*1530*/  S2UR UR37, SR_CgaCtaId ;  /* 0x00000000002579c3 */ /* 0x000e700000008800 */
[----:B------:R-:W-:Y:S05]  /*1540*/  BRA.U UP0, `(.L_x_18) ;  /* 0x0000000100347547 */ /* 0x000fea000b800000 */
[----:B------:R-:W2:Y:S01]  /*1550*/  S2R R2, SR_CgaCtaId ;  /* 0x0000000000027919 */ /* 0x000ea20000008800 */
[----:B------:R-:W-:-:S04]  /*1560*/  MOV R3, 0x400 ;  /* 0x0000040000037802 */ /* 0x000fc80000000f00 */
[----:B--2---:R-:W-:Y:S02]  /*1570*/  LEA R3, R2, R3, 0x18 ;  /* 0x0000000302037211 */ /* 0x004fe400078ec0ff */
[----:B------:R-:W-:-:S03]  /*1580*/  SHF.L.U32 R2, R10, 0x1f, RZ ;  /* 0x0000001f0a027819 */ /* 0x000fc600000006ff */
[----:B------:R-:W-:-:S04]  /*1590*/  IMAD R3, R12, 0x8, R3 ;  /* 0x000000080c037824 */ /* 0x000fc800078e0203 */
[----:B------:R-:W2:Y:S02]  /*15a0*/  SYNCS.PHASECHK.TRANS64.TRYWAIT P0, [R3+URZ+0xf0], R2 ;  /* 0x0000f002030075a7 */ /* 0x000ea400080011ff */
[----:B--2---:R-:W-:Y:S05]  /*15b0*/  @!P0 BRA `(.L_x_19) ;  /* 0x0000006c00008947 */ /* 0x004fea0003800000 */
.L_x_107:
[----:B------:R-:W-:Y:S01]  /*15c0*/  VIADD R12, R12, 0x1 ;  /* 0x000000010c0c7836 */ /* 0x000fe20000000000 */
[----:B------:R2:W-:Y:S04]  /*15d0*/  SYNCS.ARRIVE.TRANS64.A1T0 RZ, [R3+URZ+0xe0], RZ ;  /* 0x0000e0ff03ff79a7 */ /* 0x0005e800081000ff */
[----:B------:R-:W-:-:S04]  /*15e0*/  ISETP.NE.AND P0, PT, R12, 0x2, PT ;  /* 0x000000020c00780c */ /* 0x000fc80003f05270 */
[----:B------:R-:W-:Y:S02]  /*15f0*/  SEL R12, R12, RZ, P0 ;  /* 0x000000ff0c0c7207 */ /* 0x000fe40000000000 */
[----:B--2---:R-:W-:-:S04]  /*1600*/  SEL R3, RZ, 0x1, P0 ;  /* 0x00000001ff037807 */ /* 0x004fc80000000000 */
[----:B------:R-:W-:-:S07]  /*1610*/  LOP3.LUT R10, R10, R3, RZ, 0x3c, !PT ;  /* 0x000000030a0a7212 */ /* 0x000fce00078e3cff */
.L_x_18:
[----:B------:R-:W-:Y:S01]  /*1620*/  UMOV UR4, 0x400 ;  /* 0x0000040000047882 */ /* 0x000fe20000000000 */
[----:B------:R-:W-:Y:S01]  /*1630*/  SHF.L.U32 R2, R15, 0x1f, RZ ;  /* 0x0000001f0f027819 */ /* 0x000fe200000006ff */
[----:B-1----:R-:W-:Y:S01]  /*1640*/  ULEA UR4, UR37, UR4, 0x18 ;  /* 0x0000000425047291 */ /* 0x002fe2000f8ec0ff */
[----:B------:R-:W-:Y:S01]  /*1650*/  R2UR UR35, R21 ;  /* 0x00000000152372ca */ /* 0x000fe200000e0000 */
[----:B------:R-:W-:Y:S01]  /*1660*/  UISETP.GE.U32.AND UP0, UPT, UR13, 0x7f, UPT ;  /* 0x0000007f0d00788c */ /* 0x000fe2000bf06070 */
[----:B------:R-:W-:Y:S01]  /*1670*/  R2UR UR11, R20 ;  /* 0x00000000140b72ca */ /* 0x000fe200000e0000 */
[----:B------:R-:W-:Y:S01]  /*1680*/  ULEA UR8, UR6, UR4, 0x3 ;  /* 0x0000000406087291 */ /* 0x000fe2000f8e18ff */
[----:B------:R-:W-:-:S08]  /*1690*/  UMOV UR24, URZ ;  /* 0x000000ff00187c82 */ /* 0x000fd00008000000 */
[----:B------:R1:W2:Y:S01]  /*16a0*/  SYNCS.PHASECHK.TRANS64.TRYWAIT P0, [UR8+0x28], R2 ;  /* 0x00002802ff0075a7 */ /* 0x0002a20008001108 */
[----:B------:R-:W-:Y:S02]  /*16b0*/  USHF.L.U32 UR35, UR35, 0x7, URZ ;  /* 0x0000000723237899 */ /* 0x000fe400080006ff */
[----:B------:R-:W-:Y:S01]  /*16c0*/  USHF.L.U32 UR11, UR11, 0x7, URZ ;  /* 0x000000070b0b7899 */ /* 0x000fe200080006ff */
[----:B------:R-:W-:Y:S11]  /*16d0*/  BRA.U !UP0, `(.L_x_20) ;  /* 0x0000000108a47547 */ /* 0x000ff6000b800000 */
[----:B------:R-:W-:Y:S01]  /*16e0*/  UMOV UR16, URZ ;  /* 0x000000ff00107c82 */ /* 0x000fe20008000000 */
[----:B------:R-:W-:-:S05]  /*16f0*/  UMOV UR17, UR6 ;  /* 0x0000000600117c82 */ /* 0x000fca0008000000 */
.L_x_25:
[----:B-1----:R-:W-:Y:S01]  /*1700*/  ULEA UR33, UR17, UR4, 0x3 ;  /* 0x0000000411217291 */ /* 0x002fe2000f8e18ff */
[----:B--2---:R-:W-:Y:S01]  /*1710*/  @!P5 MOV R3, 0x4000 ;  /* 0x000040000003d802 */ /* 0x004fe20000000f00 */
[----:B--2---:R-:W-:Y:S10]  /*1720*/  @P0 BRA `(.L_x_21) ;  /* 0x00000000000c0947 */ /* 0x004ff40003800000 */
[----:B------:R-:W-:-:S04]  /*1730*/  SHF.L.U32 R5, R15, 0x1f, RZ ;  /* 0x0000001f0f057819 */ /* 0x000fc800000006ff */
[----:B------:R-:W2:Y:S02]  /*1740*/  SYNCS.PHASECHK.TRANS64.TRYWAIT P0, [UR33+0x28], R5 ;  /* 0x00002805ff0075a7 */ /* 0x000ea40008001121 */
[----:B--2---:R-:W-:Y:S05]  /*1750*/  @!P0 BRA `(.L_x_22) ;  /* 0x0000006800ac8947 */ /* 0x004fea0003800000 */
.L_x_21:
[----:B------:R2:W-:Y:S01]  /*1760*/  @!P5 SYNCS.ARRIVE.TRANS64 RZ, [UR33], R3 ;  /* 0x00000003ffffd9a7 */ /* 0x0005e20008000021 */
[----:B------:R-:W-:Y:S04]  /*1770*/  BSSY.RECONVERGENT B0, `(.L_x_23) ;  /* 0x0000003000007945 */ /* 0x000fe80003800200 */
[----:B------:R-:W-:Y:S05]  /*1780*/  @P4 BRA `(.L_x_24) ;  /* 0x0000000000044947 */ /* 0x000fea0003800000 */
[----:B------:R-:W-:Y:S05]  /*1790*/  BPT.TRAP 0x1 ;  /* 0x000000040000795c */ /* 0x000fea0000300000 */
.L_x_24:
[----:B------:R-:W-:Y:S05]  /*17a0*/  BSYNC.RECONVERGENT B0 ;  /* 0x0000000000007941 */ /* 0x000fea0003800200 */
.L_x_23:
[----:B------:R-:W-:Y:S02]  /*17b0*/  UIADD3 UR6, UPT, UPT, UR17, 0x1, URZ ;  /* 0x0000000111067890 */ /* 0x000fe4000fffe0ff */
[----:B------:R-:W-:Y:S02]  /*17c0*/  UIADD3 UR26, UP1, UPT, UR22, 0x80, URZ ;  /* 0x00000080161a7890 */ /* 0x000fe4000ff3e0ff */
[----:B------:R-:W-:Y:S02]  /*17d0*/  UISETP.NE.AND UP0, UPT, UR6, 0x5, UPT ;  /* 0x000000050600788c */ /* 0x000fe4000bf05270 */
[----:B------:R-:W-:Y:S02]  /*17e0*/  USHF.L.U32 UR34, UR16, 0x6, URZ ;  /* 0x0000000610227899 */ /* 0x000fe400080006ff */
[----:B------:R-:W-:Y:S02]  /*17f0*/  USEL UR9, URZ, 0x1, UP0 ;  /* 0x00000001ff097887 */ /* 0x000fe40008000000 */
[----:B------:R-:W-:-:S02]  /*1800*/  USEL UR6, UR6, URZ, UP0 ;  /* 0x000000ff06067287 */ /* 0x000fc40008000000 */
[----:B------:R-:W-:Y:S02]  /*1810*/  UIADD3 UR20, UP0, UPT, UR22, 0x180, URZ ;  /* 0x0000018016147890 */ /* 0x000fe4000ff1e0ff */
[----:B------:R-:W-:Y:S01]  /*1820*/  ULEA UR8, UR6, UR4, 0x3 ;  /* 0x0000000406087291 */ /* 0x000fe2000f8e18ff */
[----:B------:R-:W-:Y:S01]  /*1830*/  LOP3.LUT R15, R15, UR9, RZ, 0x3c, !PT ;  /* 0x000000090f0f7c12 */ /* 0x000fe2000f8e3cff */
[----:B------:R-:W-:Y:S02]  /*1840*/  UIADD3.X UR27, UPT, UPT, URZ, UR23, URZ, UP1, !UPT ;  /* 0x00000017ff1b7290 */ /* 0x000fe40008ffe4ff */
[----:B------:R-:W-:Y:S01]  /*1850*/  UIADD3.X UR21, UPT, UPT, URZ, UR23, URZ, UP0, !UPT ;  /* 0x00000017ff157290 */ /* 0x000fe200087fe4ff */
[----:B-1----:R-:W-:Y:S01]  /*1860*/  SHF.L.U32 R2, R15, 0x1f, RZ ;  /* 0x0000001f0f027819 */ /* 0x002fe200000006ff */
[----:B------:R-:W-:Y:S01]  /*1870*/  UMOV UR18, 0x0 ;  /* 0x0000000000127882 */ /* 0x000fe20000000000 */
[----:B------:R-:W-:Y:S01]  /*1880*/  UMOV UR19, 0x10000000 ;  /* 0x1000000000137882 */ /* 0x000fe20000000000 */
[----:B------:R-:W-:Y:S01]  /*1890*/  UMOV UR12, UR36 ;  /* 0x00000024000c7c82 */ /* 0x000fe20008000000 */
[----:B------:R1:W1:Y:S01]  /*18a0*/  SYNCS.PHASECHK.TRANS64.TRYWAIT P0, [UR8+0x28], R2 ;  /* 0x00002802ff0075a7 */ /* 0x0002620008001108 */
[----:B------:R-:W-:Y:S01]  /*18b0*/  ULEA UR8, UR17, UR4, 0xd ;  /* 0x0000000411087291 */ /* 0x000fe2000f8e68ff */
[----:B------:R-:W-:Y:S01]  /*18c0*/  UMOV UR9, UR33 ;  /* 0x0000002100097c82 */ /* 0x000fe20008000000 */
[----:B------:R-:W-:-:S02]  /*18d0*/  UMOV UR10, UR34 ;  /* 0x00000022000a7c82 */ /* 0x000fc40008000000 */
[----:B------:R-:W-:Y:S02]  /*18e0*/  UIADD3 UR32, UPT, UPT, UR8, 0x8400, URZ ;  /* 0x0000840008207890 */ /* 0x000fe4000fffe0ff */
[----:B------:R-:W-:Y:S02]  /*18f0*/  UIADD3 UR8, UPT, UPT, UR8, 0x12400, URZ ;  /* 0x0001240008087890 */ /* 0x000fe4000fffe0ff */
[----:B------:R-:W-:Y:S01]  /*1900*/  UIADD3 UR16, UPT, UPT, UR16, 0x1, URZ ;  /* 0x0000000110107890 */ /* 0x000fe2000fffe0ff */
[----:B------:R-:W-:Y:S01]  /*1910*/  UMOV UR24, UR5 ;  /* 0x0000000500187c82 */ /* 0x000fe20008000000 */
[----:B------:R-:W-:Y:S02]  /*1920*/  UMOV UR17, UR6 ;  /* 0x0000000600117c82 */ /* 0x000fe40008000000 */
[----:B------:R-:W-:Y:S01]  /*1930*/  UISETP.NE.AND UP0, UPT, UR16, UR5, UPT ;  /* 0x000000051000728c */ /* 0x000fe2000bf05270 */
[----:B------:R1:W-:Y:S02]  /*1940*/  UTMALDG.3D [UR32], [UR26], desc[UR18] ;  /* 0x000012201a0075b4 */ /* 0x0003e40008011000 */
[----:B------:R1:W-:Y:S06]  /*1950*/  UTMALDG.3D [UR8], [UR20], desc[UR18] ;  /* 0x00001208140075b4 */ /* 0x0003ec0008011000 */
[----:B------:R-:W-:Y:S05]  /*1960*/  BRA.U UP0, `(.L_x_25) ;  /* 0xfffffffd00647547 */ /* 0x000fea000b83ffff */
.L_x_20:
[----:B-1----:R-:W-:Y:S01]  /*1970*/  ULEA UR8, UR6, UR4, 0x3 ;  /* 0x0000000406087291 */ /* 0x002fe2000f8e18ff */
[----:B------:R-:W-:Y:S01]  /*1980*/  SHF.L.U32 R2, R15, 0x1f, RZ ;  /* 0x0000001f0f027819 */ /* 0x000fe200000006ff */
[----:B------:R-:W-:Y:S01]  /*1990*/  @!P1 SYNCS.ARRIVE.TRANS64.A1T0 RZ, [UR4+0x78], RZ ;  /* 0x000078ffffff99a7 */ /* 0x000fe20008100004 */
[----:B------:R-:W-:-:S06]  /*19a0*/  UISETP.GT.AND UP0, UPT, UR15, UR14, UPT ;  /* 0x0000000e0f00728c */ /* 0x000fcc000bf04270 */
[----:B--2---:R1:W2:Y:S03]  /*19b0*/  SYNCS.PHASECHK.TRANS64.TRYWAIT P0, [UR8+0x28], R2 ;  /* 0x00002802ff0075a7 */ /* 0x0042a60008001108 */
[----:B------:R-:W-:Y:S05]  /*19c0*/  BRA.U !UP0, `(.L_x_26) ;  /* 0x0000000108a87547 */ /* 0x000fea000b800000 */
[----:B------:R-:W-:Y:S01]  /*19d0*/  UIADD3 UR21, UPT, UPT, UR7, UR24, URZ ;  /* 0x0000001807157290 */ /* 0x000fe2000fffe0ff */
[----:B------:R-:W-:-:S11]  /*19e0*/  UMOV UR25, UR6 ;  /* 0x0000000600197c82 */ /* 0x000fd60008000000 */
.L_x_31:
[----:B-1----:R-:W-:Y:S01]  /*19f0*/  ULEA UR17, UR25, UR4, 0x3 ;  /* 0x0000000419117291 */ /* 0x002fe2000f8e18ff */
[----:B--2---:R-:W-:Y:S01]  /*1a00*/  @!P5 MOV R3, 0x4000 ;  /* 0x000040000003d802 */ /* 0x004fe20000000f00 */
[----:B--2---:R-:W-:Y:S10]  /*1a10*/  @P0 BRA `(.L_x_27) ;  /* 0x00000000000c0947 */ /* 0x004ff40003800000 */
[----:B------:R-:W-:-:S04]  /*1a20*/  SHF.L.U32 R5, R15, 0x1f, RZ ;  /* 0x0000001f0f057819 */ /* 0x000fc800000006ff */
[----:B------:R-:W2:Y:S02]  /*1a30*/  SYNCS.PHASECHK.TRANS64.TRYWAIT P0, [UR17+0x28], R5 ;  /* 0x00002805ff0075a7 */ /* 0x000ea40008001111 */
[----:B--2---:R-:W-:Y:S05]  /*1a40*/  @!P0 BRA `(.L_x_28) ;  /* 0x0000006800088947 */ /* 0x004fea0003800000 */
.L_x_27:
[----:B------:R2:W-:Y:S01]  /*1a50*/  @!P5 SYNCS.ARRIVE.TRANS64 RZ, [UR17], R3 ;  /* 0x00000003ffffd9a7 */ /* 0x0005e20008000011 */
[----:B------:R-:W-:Y:S04]  /*1a60*/  BSSY.RECONVERGENT B0, `(.L_x_29) ;  /* 0x0000003000007945 */ /* 0x000fe80003800200 */
[----:B------:R-:W-:Y:S05]  /*1a70*/  @P4 BRA `(.L_x_30) ;  /* 0x0000000000044947 */ /* 0x000fea0003800000 */
[----:B------:R-:W-:Y:S05]  /*1a80*/  BPT.TRAP 0x1 ;  /* 0x000000040000795c */ /* 0x000fea0000300000 */
.L_x_30:
[----:B------:R-:W-:Y:S05]  /*1a90*/  BSYNC.RECONVERGENT B0 ;  /* 0x0000000000007941 */ /* 0x000fea0003800200 */
.L_x_29:
        /* <DEDUP_REMOVED lines=20> */
[----:B------:R-:W-:Y:S01]  /*1be0*/  UIADD3 UR8, UPT, UPT, UR8, 0x12400, URZ ;  /* 0x0001240008087890 */ /* 0x000fe2000fffe0ff */
[----:B------:R-:W-:Y:S01]  /*1bf0*/  UMOV UR9, UR17 ;  /* 0x0000001100097c82 */ /* 0x000fe20008000000 */
[----:B------:R-:W-:Y:S01]  /*1c00*/  UMOV UR10, UR18 ;  /* 0x00000012000a7c82 */ /* 0x000fe20008000000 */
[----:B------:R-:W-:Y:S01]  /*1c10*/  UIADD3 UR24, UPT, UPT, UR24, 0x1, URZ ;  /* 0x0000000118187890 */ /* 0x000fe2000fffe0ff */
[----:B------:R-:W-:-:S03]  /*1c20*/  UMOV UR25, UR6 ;  /* 0x0000000600197c82 */ /* 0x000fc60008000000 */
[----:B------:R1:W-:Y:S01]  /*1c30*/  UTMALDG.3D [UR16], [UR30], desc[UR26] ;  /* 0x00001a101e0075b4 */ /* 0x0003e20008011000 */
[----:B------:R-:W-:Y:S01]  /*1c40*/  UISETP.NE.AND UP0, UPT, UR24, UR21, UPT ;  /* 0x000000151800728c */ /* 0x000fe2000bf05270 */
[----:B------:R1:W-:Y:S08]  /*1c50*/  UTMALDG.3D [UR8], [UR28], desc[UR26] ;  /* 0x00001a081c0075b4 */ /* 0x0003f00008011000 */
[----:B------:R-:W-:Y:S05]  /*1c60*/  BRA.U UP0, `(.L_x_31) ;  /* 0xfffffffd00607547 */ /* 0x000fea000b83ffff */
.L_x_26:
[C---:B-1----:R-:W-:Y:S01]  /*1c70*/  LEA R2, R14.reuse, UR4, 0x3 ;  /* 0x000000040e027c11 */ /* 0x042fe2000f8e18ff */
[----:B------:R-:W-:Y:S01]  /*1c80*/  NOP ;  /* 0x0000000000007918 */ /* 0x000fe20000000000 */
[----:B--2---:R-:W-:Y:S02]  /*1c90*/  SHF.L.U32 R3, R13, 0x1f, RZ ;  /* 0x0000001f0d037819 */ /* 0x004fe400000006ff */
[----:B------:R-:W-:Y:S02]  /*1ca0*/  LEA R4, R14, UR4, 0x4 ;  /* 0x000000040e047c11 */ /* 0x000fe4000f8e20ff */
[----:B------:R-:W1:Y:S02]  /*1cb0*/  SYNCS.PHASECHK.TRANS64.TRYWAIT P0, [R2+URZ+0x80], R3 ;  /* 0x00008003020075a7 */ /* 0x000e6400080011ff */
[----:B-1----:R-:W-:Y:S05]  /*1cc0*/  @!P0 BRA `(.L_x_32) ;  /* 0x0000006400808947 */ /* 0x002fea0003800000 */
.L_x_110:
[----:B------:R-:W2:Y:S01]  /*1cd0*/  LDS.128 R4, [R4+0x110] ;  /* 0x0001100004047984 */ /* 0x000ea20000000c00 */
[----:B---3--:R-:W-:Y:S01]  /*1ce0*/  ISETP.GE.AND P0, PT, R72, 0x1, PT ;  /* 0x000000014800780c */ /* 0x008fe20003f06270 */
[----:B-1----:R-:W-:Y:S01]  /*1cf0*/  VIADD R2, R2, 0x90 ;  /* 0x0000009002027836 */ /* 0x002fe20000000000 */
[----:B------:R-:W-:Y:S01]  /*1d00*/  @!PT LDS RZ, [RZ] ;  /* 0x00000000fffff984 */ /* 0x000fe20000000800 */
[----:B------:R-:W-:Y:S01]  /*1d10*/  @!PT LDS RZ, [RZ] ;  /* 0x00000000fffff984 */ /* 0x000fe20000000800 */
[----:B------:R-:W-:Y:S01]  /*1d20*/  @!PT LDS RZ, [RZ] ;  /* 0x00000000fffff984 */ /* 0x000fe20000000800 */
[----:B------:R-:W-:Y:S01]  /*1d30*/  @!PT LDS RZ, [RZ] ;  /* 0x00000000fffff984 */ /* 0x000fe20000000800 */
[----:B------:R1:W-:Y:S06]  /*1d40*/  MEMBAR.ALL.CTA ;  /* 0x0000000000007992 */ /* 0x0003ec0000008000 */
[----:B-1----:R-:W1:Y:S01]  /*1d50*/  FENCE.VIEW.ASYNC.S ;  /* 0x00000000000073c6 */ /* 0x002e620000000000 */
[----:B------:R-:W-:-:S04]  /*1d60*/  PRMT R2, RZ, 0x654, R2 ;  /* 0x00000654ff027816 */ /* 0x000fc80000000002 */
[----:B-1----:R1:W-:Y:S01]  /*1d70*/  SYNCS.ARRIVE.TRANS64.RED.A1T0 RZ, [R2+URZ], RZ ;  /* 0x000000ff02ff79a7 */ /* 0x0023e200081004ff */
[----:B--2---:R-:W-:-:S13]  /*1d80*/  LOP3.LUT P2, RZ, R6, 0x1, RZ, 0xc0, !PT ;  /* 0x0000000106ff7812 */ /* 0x004fda000784c0ff */
[----:B------:R-:W-:Y:S01]  /*1d90*/  @P2 SHF.R.U32.HI R3, RZ, 0x10, R5 ;  /* 0x00000010ff032819 */ /* 0x000fe20000011605 */
[----:B------:R-:W-:Y:S01]  /*1da0*/  VOTEU.ANY UP0, P2 ;  /* 0x0000000000ff7886 */ /* 0x000fe20001000100 */
[----:B------:R-:W-:Y:S02]  /*1db0*/  @P2 MOV R11, R4 ;  /* 0x00000004000b2202 */ /* 0x000fe40000000f00 */
[----:B------:R-:W-:Y:S02]  /*1dc0*/  @P2 R2UR.BROADCAST UR8, R3 ;  /* 0x00000000030822ca */ /* 0x000fe400008e0000 */
[----:B------:R-:W-:-:S11]  /*1dd0*/  @P2 LOP3.LUT R8, R5, 0xffff, RZ, 0xc0, !PT ;  /* 0x0000ffff05082812 */ /* 0x000fd600078ec0ff */
[----:B------:R-:W-:Y:S01]  /*1de0*/  @UP0 UMOV UR36, UR8 ;  /* 0x0000000800240c82 */ /* 0x000fe20008000000 */
[----:B-1----:R-:W-:Y:S05]  /*1df0*/  @!P0 BRA `(.L_x_33) ;  /* 0x0000000000b88947 */ /* 0x002fea0003800000 */
[----:B------:R-:W4:Y:S01]  /*1e00*/  LDC.64 R4, c[0x0][0xb18] ;  /* 0x0002c600ff047b82 */ /* 0x000f220000000a00 */
[----:B------:R-:W-:-:S07]  /*1e10*/  ISETP.NE.AND P3, PT, R72, 0x1, PT ;  /* 0x000000014800780c */ /* 0x000fce0003f65270 */
[----:B------:R-:W1:Y:S08]  /*1e20*/  LDC.64 R6, c[0x0][0xb10] ;  /* 0x0002c400ff067b82 */ /* 0x000e700000000a00 */
[----:B------:R-:W2:Y:S08]  /*1e30*/  LDC R16, c[0x0][0xb20] ;  /* 0x0002c800ff107b82 */ /* 0x000eb00000000800 */
[----:B------:R-:W3:Y:S01]  /*1e40*/  LDC R18, c[0x0][0xb0c] ;  /* 0x0002c300ff127b82 */ /* 0x000ee20000000800 */
[----:B----4-:R-:W-:Y:S01]  /*1e50*/  IMAD.HI.U32 R17, R0, R5, RZ ;  /* 0x0000000500117227 */ /* 0x010fe200078e00ff */
[----:B------:R-:W-:-:S03]  /*1e60*/  ISETP.NE.AND P0, PT, R4, 0x1, PT ;  /* 0x000000010400780c */ /* 0x000fc60003f05270 */
[----:B------:R-:W-:-:S03]  /*1e70*/  IMAD.HI.U32 R5, R8, R5, RZ ;  /* 0x0000000508057227 */ /* 0x000fc600078e00ff */
[----:B------:R-:W4:Y:S01]  /*1e80*/  LDC.64 R2, c[0x0][0xb28] ;  /* 0x0002ca00ff027b82 */ /* 0x000f220000000a00 */
[----:B-1----:R-:W-:-:S04]  /*1e90*/  IMAD.HI.U32 R20, R9, R6, RZ ;  /* 0x0000000609147227 */ /* 0x002fc800078e00ff */
[----:B------:R-:W-:Y:S01]  /*1ea0*/  IMAD.HI.U32 R22, R11, R6, RZ ;  /* 0x000000060b167227 */ /* 0x000fe200078e00ff */
[----:B------:R-:W-:Y:S02]  /*1eb0*/  SHF.R.U32.HI R20, RZ, R7, R20 ;  /* 0x00000007ff147219 */ /* 0x000fe40000011614 */
[-C--:B--2---:R-:W-:Y:S02]  /*1ec0*/  SHF.R.U32.HI R17, RZ, R16.reuse, R17 ;  /* 0x00000010ff117219 */ /* 0x084fe40000011611 */
[----:B------:R-:W-:Y:S02]  /*1ed0*/  SHF.R.U32.HI R5, RZ, R16, R5 ;  /* 0x00000010ff057219 */ /* 0x000fe40000011605 */
[----:B------:R-:W-:Y:S02]  /*1ee0*/  SEL R17, R0, R17, !P0 ;  /* 0x0000001100117207 */ /* 0x000fe40004000000 */
[----:B------:R-:W-:Y:S02]  /*1ef0*/  SHF.R.U32.HI R22, RZ, R7, R22 ;  /* 0x00000007ff167219 */ /* 0x000fe40000011616 */
[----:B---3--:R-:W-:-:S02]  /*1f00*/  ISETP.NE.AND P1, PT, R18, 0x1, PT ;  /* 0x000000011200780c */ /* 0x008fc40003f25270 */
[----:B------:R-:W-:Y:S02]  /*1f10*/  SEL R5, R8, R5, !P0 ;  /* 0x0000000508057207 */ /* 0x000fe40004000000 */
[----:B------:R-:W-:Y:S02]  /*1f20*/  SEL R19, R9, R20, !P1 ;  /* 0x0000001409137207 */ /* 0x000fe40004800000 */
[----:B------:R-:W-:Y:S01]  /*1f30*/  SEL R7, R11, R22, !P1 ;  /* 0x000000160b077207 */ /* 0x000fe20004800000 */
[----:B----4-:R-:W-:-:S04]  /*1f40*/  IMAD.HI.U32 R20, R17, R2, RZ ;  /* 0x0000000211147227 */ /* 0x010fc800078e00ff */
[----:B------:R-:W-:Y:S01]  /*1f50*/  IMAD.HI.U32 R6, R19, R2, RZ ;  /* 0x0000000213067227 */ /* 0x000fe200078e00ff */
[----:B------:R-:W-:-:S04]  /*1f60*/  @P3 SHF.R.U32.HI R17, RZ, R3, R20 ;  /* 0x00000003ff113219 */ /* 0x000fc80000011614 */
[----:B------:R-:W-:Y:S01]  /*1f70*/  @P3 SHF.R.U32.HI R19, RZ, R3, R6 ;  /* 0x00000003ff133219 */ /* 0x000fe20000011606 */
[----:B------:R-:W-:-:S04]  /*1f80*/  IMAD R17, R72, R17, RZ ;  /* 0x0000001148117224 */ /* 0x000fc800078e02ff */
[----:B------:R-:W-:Y:S01]  /*1f90*/  IMAD R6, R72, R19, RZ ;  /* 0x0000001348067224 */ /* 0x000fe200078e02ff */
[C---:B------:R-:W-:Y:S02]  /*1fa0*/  ISETP.GE.AND P0, PT, R5.reuse, R17, PT ;  /* 0x000000110500720c */ /* 0x040fe40003f06270 */
[----:B------:R-:W-:Y:S02]  /*1fb0*/  IADD3 R17, PT, PT, -R5, RZ, RZ ;  /* 0x000000ff05117210 */ /* 0x000fe40007ffe1ff */
[----:B------:R-:W-:Y:S01]  /*1fc0*/  ISETP.GE.OR P0, PT, R7, R6, P0 ;  /* 0x000000060700720c */ /* 0x000fe20000706670 */
[----:B------:R-:W-:-:S04]  /*1fd0*/  IMAD.HI.U32 R6, R5, R2, RZ ;  /* 0x0000000205067227 */ /* 0x000fc800078e00ff */
[----:B------:R-:W-:Y:S01]  /*1fe0*/  IMAD R8, R4, R17, R8 ;  /* 0x0000001104087224 */ /* 0x000fe200078e0208 */
[----:B------:R-:W-:-:S04]  /*1ff0*/  SHF.R.U32.HI R6, RZ, R3, R6 ;  /* 0x00000003ff067219 */ /* 0x000fc80000011606 */
[----:B------:R-:W-:-:S03]  /*2000*/  SEL R6, R5, R6, !P3 ;  /* 0x0000000605067207 */ /* 0x000fc60005800000 */
[----:B------:R-:W-:-:S04]  /*2010*/  @!P0 IMAD.HI.U32 R16, R7, R2, RZ ;  /* 0x0000000207108227 */ /* 0x000fc800078e00ff */
[----:B------:R-:W-:Y:S01]  /*2020*/  IMAD.MOV R2, RZ, RZ, -R6 ;  /* 0x000000ffff027224 */ /* 0x000fe200078e0a06 */
[----:B------:R-:W-:-:S03]  /*2030*/  @!P0 SHF.R.U32.HI R16, RZ, R3, R16 ;  /* 0x00000003ff108219 */ /* 0x000fc60000011610 */
[----:B------:R-:W-:Y:S01]  /*2040*/  IMAD R2, R72, R2, R5 ;  /* 0x0000000248027224 */ /* 0x000fe200078e0205 */
        /* <DEDUP_REMOVED lines=9> */
.L_x_33:
[----:B------:R-:W1:Y:S02]  /*20e0*/  LDCU UR8, c[0x0][0xb30] ;  /* 0x00016600ff0877ac */ /* 0x000e640008000800 */
[----:B-1----:R-:W-:-:S09]  /*20f0*/  UISETP.NE.AND UP0, UPT, UR8, 0x1, UPT ;  /* 0x000000010800788c */ /* 0x002fd2000bf05270 */
[----:B------:R-:W-:Y:S05]  /*2100*/  BRA.U UP0, `(.L_x_34) ;  /* 0x0000000100407547 */ /* 0x000fea000b800000 */
[----:B------:R-:W1:Y:S08]  /*2110*/  LDC.64 R4, c[0x0][0xb10] ;  /* 0x0002c400ff047b82 */ /* 0x000e700000000a00 */
[----:B------:R-:W2:Y:S08]  /*2120*/  LDC.64 R2, c[0x0][0xb18] ;  /* 0x0002c600ff027b82 */ /* 0x000eb00000000a00 */
[----:B------:R-:W3:Y:S08]  /*2130*/  LDC R6, c[0x0][0xb20] ;  /* 0x0002c800ff067b82 */ /* 0x000ef00000000800 */
[----:B------:R-:W4:Y:S01]  /*2140*/  LDC R16, c[0x0][0xb0c] ;  /* 0x0002c300ff107b82 */ /* 0x000f220000000800 */
[----:B-1----:R-:W-:-:S05]  /*2150*/  IMAD.HI.U32 R4, R11, R4, RZ ;  /* 0x000000040b047227 */ /* 0x002fca00078e00ff */
[----:B------:R-:W-:Y:S01]  /*2160*/  SHF.R.U32.HI R4, RZ, R5, R4 ;  /* 0x00000005ff047219 */ /* 0x000fe20000011604 */
[----:B--2---:R-:W-:Y:S01]  /*2170*/  IMAD.HI.U32 R3, R8, R3, RZ ;  /* 0x0000000308037227 */ /* 0x004fe200078e00ff */
[----:B------:R-:W-:-:S04]  /*2180*/  ISETP.NE.AND P0, PT, R2, 0x1, PT ;  /* 0x000000010200780c */ /* 0x000fc80003f05270 */
[----:B---3--:R-:W-:-:S04]  /*2190*/  SHF.R.U32.HI R3, RZ, R6, R3 ;  /* 0x00000006ff037219 */ /* 0x008fc80000011603 */
[----:B------:R-:W-:Y:S02]  /*21a0*/  SEL R3, R8, R3, !P0 ;  /* 0x0000000308037207 */ /* 0x000fe40004000000 */
[----:B----4-:R-:W-:-:S04]  /*21b0*/  ISETP.NE.AND P1, PT, R16, 0x1, PT ;  /* 0x000000011000780c */ /* 0x010fc80003f25270 */
[----:B------:R-:W-:-:S05]  /*21c0*/  SEL R4, R11, R4, !P1 ;  /* 0x000000040b047207 */ /* 0x000fca0004800000 */
[----:B------:R-:W-:Y:S02]  /*21d0*/  IMAD.IADD R5, R3, 0x1, -R4 ;  /* 0x0000000103057824 */ /* 0x000fe400078e0a04 */
[----:B------:R-:W-:Y:S02]  /*21e0*/  IMAD.IADD R3, R4, 0x1, -R3 ;  /* 0x0000000104037824 */ /* 0x000fe400078e0a03 */
[----:B------:R-:W-:Y:S02]  /*21f0*/  IMAD R11, R5, R16, R11 ;  /* 0x00000010050b7224 */ /* 0x000fe400078e020b */
[----:B------:R-:W-:-:S07]  /*2200*/  IMAD R8, R3, R2, R8 ;  /* 0x0000000203087224 */ /* 0x000fce00078e0208 */
.L_x_34:
[----:B------:R-:W-:Y:S01]  /*2210*/  VIADD R14, R14, 0x1 ;  /* 0x000000010e0e7836 */ /* 0x000fe20000000000 */
[----:B------:R-:W-:Y:S01]  /*2220*/  PLOP3.LUT P1, PT, PT, PT, PT, 0x80, 0x8 ;  /* 0x000000000008781c */ /* 0x000fe20003f2f070 */
[----:B------:R-:W-:Y:S02]  /*2230*/  IMAD.IADD R21, R11, 0x1, R170 ;  /* 0x000000010b157824 */ /* 0x000fe400078e02aa */
[----:B------:R-:W-:Y:S01]  /*2240*/  IMAD.IADD R20, R8, 0x1, R147 ;  /* 0x0000000108147824 */ /* 0x000fe200078e0293 */
[----:B------:R-:W-:-:S04]  /*2250*/  ISETP.NE.AND P0, PT, R14, 0x2, PT ;  /* 0x000000020e00780c */ /* 0x000fc80003f05270 */
[----:B------:R-:W-:Y:S02]  /*2260*/  SEL R2, RZ, 0x1, P0 ;  /* 0x00000001ff027807 */ /* 0x000fe40000000000 */
[----:B------:R-:W-:Y:S02]  /*2270*/  SEL R14, R14, RZ, P0 ;  /* 0x000000ff0e0e7207 */ /* 0x000fe40000000000 */
[----:B------:R-:W-:Y:S01]  /*2280*/  LOP3.LUT R13, R13, R2, RZ, 0x3c, !PT ;  /* 0x000000020d0d7212 */ /* 0x000fe200078e3cff */
[----:B------:R-:W-:Y:S06]  /*2290*/  @P2 BRA `(.L_x_35) ;  /* 0xfffffff000a02947 */ /* 0x000fec000383ffff */
[----:B------:R-:W-:Y:S01]  /*22a0*/  UIADD3 UR4, UPT, UPT, UR4, 0x28, URZ ;  /* 0x0000002804047890 */ /* 0x000fe2000fffe0ff */
[----:B------:R-:W-:-:S03]  /*22b0*/  SHF.L.U32 R3, R15, 0x1f, RZ ;  /* 0x0000001f0f037819 */ /* 0x000fc600000006ff */
[----:B------:R-:W-:-:S09]  /*22c0*/  ULEA UR5, UR6, UR4, 0x3 ;  /* 0x0000000406057291 */ /* 0x000fd2000f8e18ff */
[----:B------:R-:W1:Y:S02]  /*22d0*/  SYNCS.PHASECHK.TRANS64.TRYWAIT P0, [UR5], R3 ;  /* 0x00000003ff0075a7 */ /* 0x000e640008001105 */
[----:B-1----:R-:W-:Y:S05]  /*22e0*/  @!P0 BRA `(.L_x_36) ;  /* 0x00000060000c8947 */ /* 0x002fea0003800000 */
.L_x_112:
[----:B------:R-:W-:-:S04]  /*22f0*/  UIADD3 UR6, UPT, UPT, UR6, 0x1, URZ ;  /* 0x0000000106067890 */ /* 0x000fc8000fffe0ff */
[----:B------:R-:W-:-:S04]  /*2300*/  UISETP.NE.AND UP0, UPT, UR6, 0x5, UPT ;  /* 0x000000050600788c */ /* 0x000fc8000bf05270 */
[----:B------:R-:W-:Y:S02]  /*2310*/  USEL UR7, URZ, 0x1, UP0 ;  /* 0x00000001ff077887 */ /* 0x000fe40008000000 */
[----:B------:R-:W-:-:S04]  /*2320*/  USEL UR6, UR6, URZ, UP0 ;  /* 0x000000ff06067287 */ /* 0x000fc80008000000 */
[----:B------:R-:W-:Y:S01]  /*2330*/  ULEA UR5, UR6, UR4, 0x3 ;  /* 0x0000000406057291 */ /* 0x000fe2000f8e18ff */
[----:B------:R-:W-:-:S04]  /*2340*/  LOP3.LUT R2, R15, UR7, RZ, 0x3c, !PT ;  /* 0x000000070f027c12 */ /* 0x000fc8000f8e3cff */
[----:B-1----:R-:W-:-:S04]  /*2350*/  SHF.L.U32 R3, R2, 0x1f, RZ ;  /* 0x0000001f02037819 */ /* 0x002fc800000006ff */
[----:B------:R-:W1:Y:S02]  /*2360*/  SYNCS.PHASECHK.TRANS64.TRYWAIT P0, [UR5], R3 ;  /* 0x00000003ff0075a7 */ /* 0x000e640008001105 */
[----:B-1----:R-:W-:Y:S05]  /*2370*/  @!P0 BRA `(.L_x_37) ;  /* 0x0000006000008947 */ /* 0x002fea0003800000 */
.L_x_114:
        /* <DEDUP_REMOVED lines=9> */
.L_x_116:
        /* <DEDUP_REMOVED lines=9> */
.L_x_118:
[----:B------:R-:W-:-:S04]  /*24a0*/  UIADD3 UR6, UPT, UPT, UR6, 0x1, URZ ;  /* 0x0000000106067890 */ /* 0x000fc8000fffe0ff */
[----:B------:R-:W-:-:S04]  /*24b0*/  UISETP.NE.AND UP0, UPT, UR6, 0x5, UPT ;  /* 0x000000050600788c */ /* 0x000fc8000bf05270 */
[----:B------:R-:W-:Y:S02]  /*24c0*/  USEL UR5, URZ, 0x1, UP0 ;  /* 0x00000001ff057887 */ /* 0x000fe40008000000 */
[----:B------:R-:W-:-:S04]  /*24d0*/  USEL UR6, UR6, URZ, UP0 ;  /* 0x000000ff06067287 */ /* 0x000fc80008000000 */
[----:B------:R-:W-:Y:S01]  /*24e0*/  ULEA UR6, UR6, UR4, 0x3 ;  /* 0x0000000406067291 */ /* 0x000fe2000f8e18ff */
[----:B-1----:R-:W-:-:S04]  /*24f0*/  LOP3.LUT R3, R2, UR5, RZ, 0x3c, !PT ;  /* 0x0000000502037c12 */ /* 0x002fc8000f8e3cff */
[----:B------:R-:W-:Y:S01]  /*2500*/  SHF.L.U32 R3, R3, 0x1f, RZ ;  /* 0x0000001f03037819 */ /* 0x000fe200000006ff */
[----:B----4-:R-:W-:-:S07]  /*2510*/  IMAD.U32 R0, RZ, RZ, UR6 ;  /* 0x00000006ff007e24 */ /* 0x010fce000f8e00ff */
.L_x_40:
[----:B-1----:R1:W2:Y:S02]  /*2520*/  SYNCS.PHASECHK.TRANS64.TRYWAIT P0, [R0+URZ], R3 ;  /* 0x00000003000075a7 */ /* 0x0022a400080011ff */
[----:B--2---:R-:W-:Y:S05]  /*2530*/  @!P0 NANOSLEEP.SYNCS 0x989680 ;  /* 0x009896800000895d */ /* 0x004fea0003900000 */
[----:B------:R-:W2:Y:S02]  /*2540*/  @!P0 SYNCS.PHASECHK.TRANS64 P0, [R0+URZ], R3 ;  /* 0x00000003000085a7 */ /* 0x000ea400080010ff */
[----:B--2---:R-:W-:Y:S05]  /*2550*/  @P0 EXIT ;  /* 0x000000000000094d */ /* 0x004fea0003800000 */
[----:B------:R-:W-:Y:S05]  /*2560*/  BRA `(.L_x_40) ;  /* 0xfffffffc00ec7947 */ /* 0x000fea000383ffff */
.L_x_17:
[----:B------:R-:W-:-:S04]  /*2570*/  UISETP.NE.AND UP1, UPT, UR37, URZ, UPT ;  /* 0x000000ff2500728c */ /* 0x000fc8000bf25270 */
[----:B------:R-:W-:-:S09]  /*2580*/  UISETP.NE.OR UP1, UPT, UR8, 0x1, UP1 ;  /* 0x000000010800788c */ /* 0x000fd20008f25670 */
[----:B------:R-:W-:Y:S05]  /*2590*/  BRA.U UP1, `(.L_x_41) ;  /* 0x0000000501487547 */ /* 0x000fea000b800000 */
[----:B------:R-:W-:Y:S01]  /*25a0*/  ISETP.NE.AND P2, PT, R2, RZ, PT ;  /* 0x000000ff0200720c */ /* 0x000fe20003f45270 */
[----:B------:R-:W-:Y:S01]  /*25b0*/  IMAD.MOV.U32 R12, RZ, RZ, 0x1 ;  /* 0x00000001ff0c7424 */ /* 0x000fe200078e00ff */
[----:B------:R-:W-:Y:S02]  /*25c0*/  CS2R R10, SRZ ;  /* 0x00000000000a7805 */ /* 0x000fe4000001ff00 */
[----:B------:R-:W-:Y:S01]  /*25d0*/  CS2R R8, SRZ ;  /* 0x0000000000087805 */ /* 0x000fe2000001ff00 */
[----:B------:R-:W-:Y:S01]  /*25e0*/  UMOV UR4, 0x400 ;  /* 0x0000040000047882 */ /* 0x000fe20000000000 */
[----:B------:R-:W-:Y:S01]  /*25f0*/  UMOV UR6, URZ ;  /* 0x000000ff00067c82 */ /* 0x000fe20008000000 */
[----:B------:R-:W-:-:S12]  /*2600*/  ULEA UR37, UR37, UR4, 0x18 ;  /* 0x0000000425257291 */ /* 0x000fd8000f8ec0ff */
.L_x_45:
[----:B------:R-:W-:Y:S02]  /*2610*/  LEA R0, R8, UR37, 0x3 ;  /* 0x0000002508007c11 */ /* 0x000fe4000f8e18ff */
[----:B------:R-:W-:-:S03]  /*2620*/  SHF.L.U32 R5, R9, 0x1f, RZ ;  /* 0x0000001f09057819 */ /* 0x000fc600000006ff */
[----:B------:R-:W-:Y:S01]  /*2630*/  VIADD R4, R0, 0xf0 ;  /* 0x000000f000047836 */ /* 0x000fe20000000000 */
[----:B------:R-:W1:Y:S02]  /*2640*/  SYNCS.PHASECHK.TRANS64.TRYWAIT P0, [R0+URZ+0xe0], R5 ;  /* 0x0000e005000075a7 */ /* 0x000e6400080011ff */
[----:B-1----:R-:W-:Y:S05]  /*2650*/  @!P0 BRA `(.L_x_42) ;  /* 0x0000005c00908947 */ /* 0x002fea0003800000 */
.L_x_119:
[----:B------:R-:W-:Y:S01]  /*2660*/  ULEA UR5, UR6, UR37, 0x3 ;  /* 0x0000002506057291 */ /* 0x000fe2000f8e18ff */
[----:B------:R-:W-:Y:S02]  /*2670*/  PRMT R4, RZ, 0x654, R4 ;  /* 0x00000654ff047816 */ /* 0x000fe40000000004 */
[----:B-1----:R-:W-:Y:S01]  /*2680*/  SHF.L.U32 R5, R12, 0x1f, RZ ;  /* 0x0000001f0c057819 */ /* 0x002fe200000006ff */
[----:B------:R-:W-:Y:S01]  /*2690*/  UIADD3 UR4, UPT, UPT, UR5, 0x80, URZ ;  /* 0x0000008005047890 */ /* 0x000fe2000fffe0ff */
[----:B------:R1:W-:Y:S05]  /*26a0*/  SYNCS.ARRIVE.TRANS64.RED.A1T0 RZ, [R4+URZ], RZ ;  /* 0x000000ff04ff79a7 */ /* 0x0003ea00081004ff */
[----:B------:R-:W-:Y:S01]  /*26b0*/  IMAD.U32 R7, RZ, RZ, UR4 ;  /* 0x00000004ff077e24 */ /* 0x000fe2000f8e00ff */
[----:B------:R-:W2:Y:S04]  /*26c0*/  SYNCS.PHASECHK.TRANS64.TRYWAIT P0, [UR5+0x90], R5 ;  /* 0x00009005ff0075a7 */ /* 0x000ea80008001105 */
[----:B------:R-:W-:Y:S01]  /*26d0*/  PRMT R6, R2, 0x654, R7 ;  /* 0x0000065402067816 */ /* 0x000fe20000000007 */
[----:B-1----:R-:W-:Y:S01]  /*26e0*/  @!P2 IMAD.MOV.U32 R4, RZ, RZ, 0x10 ;  /* 0x00000010ff04a424 */ /* 0x002fe200078e00ff */
[----:B--2---:R-:W-:Y:S06]  /*26f0*/  @!P0 BRA `(.L_x_43) ;  /* 0x0000005c007c8947 */ /* 0x004fec0003800000 */
.L_x_121:
[----:B------:R-:W-:Y:S01]  /*2700*/  ULEA UR4, UR6, UR37, 0x4 ;  /* 0x0000002506047291 */ /* 0x000fe2000f8e20ff */
[----:B------:R-:W-:Y:S01]  /*2710*/  SEL R3, R6, R3, !P2 ;  /* 0x0000000306037207 */ /* 0x000fe20005000000 */
[----:B------:R-:W-:Y:S01]  /*2720*/  UIADD3 UR5, UPT, UPT, UR5, 0x80, URZ ;  /* 0x0000008005057890 */ /* 0x000fe2000fffe0ff */
[----:B-1----:R-:W-:Y:S01]  /*2730*/  LEA R0, R11, UR37, 0x3 ;  /* 0x000000250b007c11 */ /* 0x002fe2000f8e18ff */
[----:B------:R-:W-:Y:S01]  /*2740*/  UIADD3 UR4, UPT, UPT, UR4, 0x110, URZ ;  /* 0x0000011004047890 */ /* 0x000fe2000fffe0ff */
[----:B------:R-:W-:Y:S01]  /*2750*/  SHF.L.U32 R5, R10, 0x1f, RZ ;  /* 0x0000001f0a057819 */ /* 0x000fe200000006ff */
[----:B------:R1:W-:Y:S01]  /*2760*/  @!P2 SYNCS.ARRIVE.TRANS64.RED RZ, [R3+URZ], R4 ;  /* 0x0000000403ffa9a7 */ /* 0x0003e200080004ff */
[----:B------:R-:W-:Y:S01]  /*2770*/  UIADD3 UR6, UPT, UPT, UR6, 0x1, URZ ;  /* 0x0000000106067890 */ /* 0x000fe2000fffe0ff */
[----:B------:R-:W-:-:S03]  /*2780*/  VIADD R8, R8, 0x1 ;  /* 0x0000000108087836 */ /* 0x000fc60000000000 */
[----:B------:R-:W-:Y:S02]  /*2790*/  UISETP.NE.AND UP0, UPT, UR6, 0x2, UPT ;  /* 0x000000020600788c */ /* 0x000fe4000bf05270 */
[----:B------:R-:W-:Y:S06]  /*27a0*/  UGETNEXTWORKID.BROADCAST [UR4], [UR5] ;  /* 0x00000000040073ca */ /* 0x000fec0008000100 */
[----:B------:R-:W-:Y:S01]  /*27b0*/  USEL UR4, URZ, 0x1, UP0 ;  /* 0x00000001ff047887 */ /* 0x000fe20008000000 */
[----:B------:R-:W-:Y:S01]  /*27c0*/  ISETP.NE.AND P0, PT, R8, 0x2, PT ;  /* 0x000000020800780c */ /* 0x000fe20003f05270 */
[----:B------:R-:W-:Y:S01]  /*27d0*/  USEL UR6, UR6, URZ, UP0 ;  /* 0x000000ff06067287 */ /* 0x000fe20008000000 */
[----:B------:R-:W2:Y:S03]  /*27e0*/  SYNCS.PHASECHK.TRANS64.TRYWAIT P1, [R0+URZ+0x80], R5 ;  /* 0x00008005000075a7 */ /* 0x000ea600080211ff */
[----:B------:R-:W-:Y:S01]  /*27f0*/  LOP3.LUT R12, R12, UR4, RZ, 0x3c, !PT ;  /* 0x000000040c0c7c12 */ /* 0x000fe2000f8e3cff */
[----:B-12---:R-:W-:Y:S07]  /*2800*/  @!P1 BRA `(.L_x_44) ;  /* 0x0000005c00509947 */ /* 0x006fee0003800000 */
.L_x_122:
[C---:B------:R-:W-:Y:S01]  /*2810*/  LEA R4, R11.reuse, UR37, 0x4 ;  /* 0x000000250b047c11 */ /* 0x040fe2000f8e20ff */
[----:B-1----:R-:W-:Y:S01]  /*2820*/  VIADD R0, R0, 0x90 ;  /* 0x0000009000007836 */ /* 0x002fe20000000000 */
[----:B------:R-:W-:Y:S01]  /*2830*/  SEL R8, R8, RZ, P0 ;  /* 0x000000ff08087207 */ /* 0x000fe20000000000 */
[----:B------:R-:W-:-:S03]  /*2840*/  VIADD R11, R11, 0x1 ;  /* 0x000000010b0b7836 */ /* 0x000fc60000000000 */
[----:B------:R-:W1:Y:S01]  /*2850*/  LDS.128 R4, [R4+0x110] ;  /* 0x0001100004047984 */ /* 0x000e620000000c00 */
[----:B------:R-:W-:Y:S02]  /*2860*/  PRMT R0, RZ, 0x654, R0 ;  /* 0x00000654ff007816 */ /* 0x000fe40000000000 */
[C---:B------:R-:W-:Y:S01]  /*2870*/  ISETP.NE.AND P1, PT, R11.reuse, 0x2, PT ;  /* 0x000000020b00780c */ /* 0x040fe20003f25270 */
[----:B------:R-:W-:Y:S01]  /*2880*/  @!PT LDS RZ, [RZ] ;  /* 0x00000000fffff984 */ /* 0x000fe20000000800 */
[----:B------:R-:W-:Y:S01]  /*2890*/  @!PT LDS RZ, [RZ] ;  /* 0x00000000fffff984 */ /* 0x000fe20000000800 */
[----:B------:R-:W-:Y:S01]  /*28a0*/  @!PT LDS RZ, [RZ] ;  /* 0x00000000fffff984 */ /* 0x000fe20000000800 */
[----:B------:R-:W-:Y:S01]  /*28b0*/  @!PT LDS RZ, [RZ] ;  /* 0x00000000fffff984 */ /* 0x000fe20000000800 */
[----:B------:R2:W-:Y:S06]  /*28c0*/  MEMBAR.ALL.CTA ;  /* 0x0000000000007992 */ /* 0x0005ec0000008000 */
[----:B--2---:R-:W2:Y:S01]  /*28d0*/  FENCE.VIEW.ASYNC.S ;  /* 0x00000000000073c6 */ /* 0x004ea20000000000 */
[----:B------:R-:W-:Y:S01]  /*28e0*/  SEL R11, R11, RZ, P1 ;  /* 0x000000ff0b0b7207 */ /* 0x000fe20000800000 */
[----:B--2---:R2:W-:Y:S01]  /*28f0*/  SYNCS.ARRIVE.TRANS64.RED.A1T0 RZ, [R0+URZ], RZ ;  /* 0x000000ff00ff79a7 */ /* 0x0045e200081004ff */
[----:B-1----:R-:W-:-:S02]  /*2900*/  LOP3.LUT P3, RZ, R6, 0x1, RZ, 0xc0, !PT ;  /* 0x0000000106ff7812 */ /* 0x002fc4000786c0ff */
[----:B------:R-:W-:-:S04]  /*2910*/  SEL R5, RZ, 0x1, P1 ;  /* 0x00000001ff057807 */ /* 0x000fc80000800000 */
[----:B------:R-:W-:Y:S02]  /*2920*/  LOP3.LUT R10, R10, R5, RZ, 0x3c, !PT ;  /* 0x000000050a0a7212 */ /* 0x000fe400078e3cff */
[----:B--2---:R-:W-:-:S04]  /*2930*/  SEL R0, RZ, 0x1, P0 ;  /* 0x00000001ff007807 */ /* 0x004fc80000000000 */
[----:B------:R-:W-:Y:S01]  /*2940*/  LOP3.LUT R9, R9, R0, RZ, 0x3c, !PT ;  /* 0x0000000009097212 */ /* 0x000fe200078e3cff */
[----:B------:R-:W-:Y:S06]  /*2950*/  @P3 BRA `(.L_x_45) ;  /* 0xfffffffc002c3947 */ /* 0x000fec000383ffff */
[----:B------:R-:W-:Y:S01]  /*2960*/  ULEA UR5, UR6, UR37, 0x3 ;  /* 0x0000002506057291 */ /* 0x000fe2000f8e18ff */
[----:B------:R-:W-:-:S08]  /*2970*/  SHF.L.U32 R3, R12, 0x1f, RZ ;  /* 0x0000001f0c037819 */ /* 0x000fd000000006ff */
[----:B------:R-:W1:Y:S02]  /*2980*/  SYNCS.PHASECHK.TRANS64 P0, [UR5+0x90], R3 ;  /* 0x00009003ff0075a7 */ /* 0x000e640008001005 */
[----:B-1----:R-:W-:Y:S05]  /*2990*/  @P0 BRA `(.L_x_46) ;  /* 0x0000000000080947 */ /* 0x002fea0003800000 */
[----:B------:R-:W1:Y:S02]  /*29a0*/  SYNCS.PHASECHK.TRANS64.TRYWAIT P0, [UR5+0x90], R3 ;  /* 0x00009003ff0075a7 */ /* 0x000e640008001105 */
[----:B-1----:R-:W-:Y:S05]  /*29b0*/  @!P0 BRA `(.L_x_47) ;  /* 0x0000005800f88947 */ /* 0x002fea0003800000 */
.L_x_46:
[----:B------:R-:W-:-:S04]  /*29c0*/  UIADD3 UR4, UPT, UPT, UR6, 0x1, URZ ;  /* 0x0000000106047890 */ /* 0x000fc8000fffe0ff */
[----:B------:R-:W-:-:S04]  /*29d0*/  UISETP.NE.AND UP0, UPT, UR4, 0x2, UPT ;  /* 0x000000020400788c */ /* 0x000fc8000bf05270 */
[----:B------:R-:W-:Y:S02]  /*29e0*/  USEL UR7, URZ, 0x1, UP0 ;  /* 0x00000001ff077887 */ /* 0x000fe40008000000 */
[----:B------:R-:W-:-:S04]  /*29f0*/  USEL UR4, UR4, URZ, UP0 ;  /* 0x000000ff04047287 */ /* 0x000fc80008000000 */
[----:B------:R-:W-:Y:S01]  /*2a00*/  ULEA UR4, UR4, UR37, 0x3 ;  /* 0x0000002504047291 */ /* 0x000fe2000f8e18ff */
[----:B-1----:R-:W-:-:S04]  /*2a10*/  LOP3.LUT R3, R12, UR7, RZ, 0x3c, !PT ;  /* 0x000000070c037c12 */ /* 0x002fc8000f8e3cff */
[----:B------:R-:W-:-:S04]  /*2a20*/  SHF.L.U32 R0, R3, 0x1f, RZ ;  /* 0x0000001f03007819 */ /* 0x000fc800000006ff */
[----:B------:R-:W1:Y:S02]  /*2a30*/  SYNCS.PHASECHK.TRANS64 P0, [UR4+0x90], R0 ;  /* 0x00009000ff0075a7 */ /* 0x000e640008001004 */
[----:B-1----:R-:W-:Y:S05]  /*2a40*/  @P0 EXIT ;  /* 0x000000000000094d */ /* 0x002fea0003800000 */
[----:B------:R-:W-:Y:S02]  /*2a50*/  SHF.L.U32 R3, R3, 0x1f, RZ ;  /* 0x0000001f03037819 */ /* 0x000fe400000006ff */
[----:B------:R-:W-:-:S07]  /*2a60*/  MOV R0, UR4 ;  /* 0x0000000400007c02 */ /* 0x000fce0008000f00 */
.L_x_48:
[----:B-1----:R1:W2:Y:S02]  /*2a70*/  SYNCS.PHASECHK.TRANS64.TRYWAIT P0, [R0+URZ+0x90], R3 ;  /* 0x00009003000075a7 */ /* 0x0022a400080011ff */
[----:B--2---:R-:W-:Y:S05]  /*2a80*/  @!P0 NANOSLEEP.SYNCS 0x989680 ;  /* 0x009896800000895d */ /* 0x004fea0003900000 */
[----:B------:R-:W2:Y:S02]  /*2a90*/  @!P0 SYNCS.PHASECHK.TRANS64 P0, [R0+URZ+0x90], R3 ;  /* 0x00009003000085a7 */ /* 0x000ea400080010ff */
[----:B--2---:R-:W-:Y:S05]  /*2aa0*/  @P0 EXIT ;  /* 0x000000000000094d */ /* 0x004fea0003800000 */
[----:B------:R-:W-:Y:S05]  /*2ab0*/  BRA `(.L_x_48) ;  /* 0xfffffffc00ec7947 */ /* 0x000fea000383ffff */
.L_x_41:
[----:B------:R-:W-:-:S09]  /*2ac0*/  UISETP.NE.AND UP1, UPT, UR8, URZ, UPT ;  /* 0x000000ff0800728c */ /* 0x000fd2000bf25270 */
[----:B------:R-:W-:Y:S05]  /*2ad0*/  BRA.U UP1, `(.L_x_49) ;  /* 0x0000000d017c7547 */ /* 0x000fea000b800000 */
[----:B------:R-:W-:Y:S01]  /*2ae0*/  UMOV UR4, 0x40 ;  /* 0x0000004000047882 */ /* 0x000fe20000000000 */
[----:B------:R-:W-:Y:S01]  /*2af0*/  NOP ;  /* 0x0000000000007918 */ /* 0x000fe20000000000 */
[----:B------:R-:W-:Y:S01]  /*2b00*/  ULEA UR4, UR37, UR4, 0x18 ;  /* 0x0000000425047291 */ /* 0x000fe2000f8ec0ff */
[----:B------:R-:W-:Y:S02]  /*2b10*/  UMOV UR5, 0x400 ;  /* 0x0000040000057882 */ /* 0x000fe40000000000 */
[----:B------:R-:W-:-:S06]  /*2b20*/  ULEA UR37, UR37, UR5, 0x18 ;  /* 0x0000000525257291 */ /* 0x000fcc000f8ec0ff */
[----:B------:R-:W1:Y:S02]  /*2b30*/  LDS.U8 R0, [UR4+0x1c] ;  /* 0x00001c04ff007984 */ /* 0x000e640008000000 */
[----:B-1----:R-:W-:-:S13]  /*2b40*/  ISETP.NE.AND P0, PT, R0, RZ, PT ;  /* 0x000000ff0000720c */ /* 0x002fda0003f05270 */
[----:B------:R-:W-:Y:S05]  /*2b50*/  @P0 BRA `(.L_x_50) ;  /* 0x0000000000580947 */ /* 0x000fea0003800000 */
[----:B------:R-:W-:-:S13]  /*2b60*/  ELECT P0, URZ, PT ;  /* 0x0000000000ff782f */ /* 0x000fda0003800000 */
[----:B------:R-:W-:Y:S05]  /*2b70*/  @!P0 BRA `(.L_x_51) ;  /* 0x0000000000608947 */ /* 0x000fea0003800000 */
[----:B------:R-:W-:Y:S01]  /*2b80*/  UMOV UR5, 0x10 ;  /* 0x0000001000057882 */ /* 0x000fe20000000000 */
[----:B------:R-:W-:Y:S01]  /*2b90*/  HFMA2 R0, -RZ, RZ, 0, 5.9604644775390625e-08 ;  /* 0x00000001ff007431 */ /* 0x000fe200000001ff */
[----:B------:R-:W-:-:S03]  /*2ba0*/  MOV R2, 0xffff ;  /* 0x0000ffff00027802 */ /* 0x000fc60000000f00 */
[----:B------:R-:W-:Y:S04]  /*2bb0*/  DEPBAR.LE SB1, 0x36 ;  /* 0x00009d800000791a */ /* 0x000fe80000000000 */
[----:B------:R-:W1:Y:S02]  /*2bc0*/  UTCATOMSWS.FIND_AND_SET.ALIGN UP0, UR5, UR5 ;  /* 0x00000005000575e3 */ /* 0x000e640008000800 */
[----:B-1----:R-:W-:Y:S01]  /*2bd0*/  MOV R3, UR5 ;  /* 0x0000000500037c02 */ /* 0x002fe20008000f00 */
[----:B------:R-:W-:Y:S06]  /*2be0*/  BRA.U UP0, `(.L_x_52) ;  /* 0x0000000100187547 */ /* 0x000fec000b800000 */
.L_x_53:
[----:B------:R-:W-:Y:S05]  /*2bf0*/  NANOSLEEP 0x64 ;  /* 0x000000640000795d */ /* 0x000fea0003800000 */
[----:B------:R-:W-:-:S05]  /*2c00*/  UMOV UR5, 0x10 ;  /* 0x0000001000057882 */ /* 0x000fca0000000000 */
[----:B------:R-:W-:Y:S04]  /*2c10*/  DEPBAR.LE SB1, 0x36 ;  /* 0x00009d800000791a */ /* 0x000fe80000000000 */
[----:B------:R-:W1:Y:S02]  /*2c20*/  UTCATOMSWS.FIND_AND_SET.ALIGN UP0, UR5, UR5 ;  /* 0x00000005000575e3 */ /* 0x000e640008000800 */
[----:B-1----:R-:W-:Y:S01]  /*2c30*/  MOV R3, UR5 ;  /* 0x0000000500037c02 */ /* 0x002fe20008000f00 */
[----:B------:R-:W-:Y:S05]  /*2c40*/  BRA.U !UP0, `(.L_x_53) ;  /* 0xfffffffd08e87547 */ /* 0x000fea000b83ffff */
.L_x_52:
[-C--:B------:R-:W-:Y:S02]  /*2c50*/  SHF.L.U32 R2, R2, R3.reuse, RZ ;  /* 0x0000000302027219 */ /* 0x080fe400000006ff */
[----:B------:R-:W-:Y:S01]  /*2c60*/  SHF.L.U32 R0, R0, R3, RZ ;  /* 0x0000000300007219 */ /* 0x000fe200000006ff */
[----:B------:R-:W-:Y:S02]  /*2c70*/  IMAD.SHL.U32 R3, R3, 0x20, RZ ;  /* 0x0000002003037824 */ /* 0x000fe400078e00ff */
[----:B------:R1:W-:Y:S04]  /*2c80*/  ATOMS.OR RZ, [UR4+0x14], R2 ;  /* 0x00001402ffff798c */ /* 0x0003e8000b000004 */
[----:B------:R1:W-:Y:S04]  /*2c90*/  ATOMS.OR RZ, [UR4+0x18], R0 ;  /* 0x00001800ffff798c */ /* 0x0003e8000b000004 */
[----:B------:R1:W-:Y:S01]  /*2ca0*/  STS [UR37+0x130], R3 ;  /* 0x00013003ff007988 */ /* 0x0003e20008000825 */
[----:B------:R-:W-:Y:S05]  /*2cb0*/  BRA `(.L_x_51) ;  /* 0x0000000000107947 */ /* 0x000fea0003800000 */
.L_x_50:
[----:B------:R-:W-:Y:S02]  /*2cc0*/  MOV R0, 0xffffffff ;  /* 0xffffffff00007802 */ /* 0x000fe40000000f00 */
[----:B------:R-:W-:-:S03]  /*2cd0*/  MOV R2, 0x2d00 ;  /* 0x00002d0000027802 */ /* 0x000fc60000000f00 */
[----:B------:R1:W-:Y:S04]  /*2ce0*/  STS [UR37+0x130], R0 ;  /* 0x00013000ff007988 */ /* 0x0003e80008000825 */
[----:B-1-3-5:R-:W-:Y:S05]  /*2cf0*/  CALL.REL.NOINC `($__internal_1_$__cuda_sm10x_tcgen05_guardrail_trap_phase_invalid_during_alloc) ;  /* 0x0000005c00b47944 */ /* 0x02afea0003c00000 */
.L_x_51:
[----:B------:R-:W-:Y:S05]  /*2d00*/  WARPSYNC.ALL ;  /* 0x0000000000007948 */ /* 0x000fea0003800000 */
[----:B------:R-:W2:Y:S01]  /*2d10*/  S2UR UR6, SR_CgaCtaId ;  /* 0x00000000000679c3 */ /* 0x000ea20000008800 */
[----:B------:R-:W-:Y:S01]  /*2d20*/  UMOV UR4, 0x400 ;  /* 0x0000040000047882 */ /* 0x000fe20000000000 */
[----:B------:R-:W-:-:S06]  /*2d30*/  NOP ;  /* 0x0000000000007918 */ /* 0x000fcc0000000000 */
[----:B------:R-:W-:Y:S06]  /*2d40*/  BAR.ARV 0x6, 0xa0 ;  /* 0x0182800000007b1d */ /* 0x000fec0000002000 */
[----:B------:R-:W4:Y:S01]  /*2d50*/  LDCU UR7, c[0x0][0x38c] ;  /* 0x00007180ff0777ac */ /* 0x000f220008000800 */
[----:B------:R-:W-:Y:S01]  /*2d60*/  IMAD.MOV.U32 R11, RZ, RZ, 0x1 ;  /* 0x00000001ff0b7424 */ /* 0x000fe200078e00ff */
[----:B------:R-:W-:Y:S01]  /*2d70*/  CS2R R8, SRZ ;  /* 0x0000000000087805 */ /* 0x000fe2000001ff00 */
[----:B------:R-:W-:Y:S01]  /*2d80*/  IMAD.MOV.U32 R10, RZ, RZ, RZ ;  /* 0x000000ffff0a7224 */ /* 0x000fe200078e00ff */
[----:B------:R-:W-:Y:S01]  /*2d90*/  UMOV UR18, URZ ;  /* 0x000000ff00127c82 */ /* 0x000fe20008000000 */
[----:B------:R-:W-:Y:S01]  /*2da0*/  UMOV UR17, URZ ;  /* 0x000000ff00117c82 */ /* 0x000fe20008000000 */
[----:B------:R-:W-:Y:S01]  /*2db0*/  UMOV UR22, 0x0 ;  /* 0x0000000000167882 */ /* 0x000fe20000000000 */
[----:B------:R-:W-:Y:S01]  /*2dc0*/  UMOV UR23, 0x8200010 ;  /* 0x0820001000177882 */ /* 0x000fe20000000000 */
[----:B------:R-:W-:Y:S01]  /*2dd0*/  UMOV UR20, 0x0 ;  /* 0x0000000000147882 */ /* 0x000fe20000000000 */
[----:B------:R-:W-:Y:S01]  /*2de0*/  UMOV UR21, 0x8200010 ;  /* 0x0820001000157882 */ /* 0x000fe20000000000 */
[----:B--2---:R-:W-:Y:S01]  /*2df0*/  ULEA UR6, UR6, UR4, 0x18 ;  /* 0x0000000406067291 */ /* 0x004fe2000f8ec0ff */
[----:B------:R-:W2:Y:S03]  /*2e00*/  LDCU UR4, c[0x0][0x38c] ;  /* 0x00007180ff0477ac */ /* 0x000ea60008000800 */
[----:B------:R-:W-:-:S02]  /*2e10*/  UIADD3 UR11, UPT, UPT, UR6, 0x8400, URZ ;  /* 0x00008400060b7890 */ /* 0x000fc4000fffe0ff */
[----:B----4-:R-:W-:-:S03]  /*2e20*/  UIADD3 UR7, UPT, UPT, UR7, 0x3f, URZ ;  /* 0x0000003f07077890 */ /* 0x010fc6000fffe0ff */
[----:B-1----:R-:W1:Y:S01]  /*2e30*/  LDS R0, [UR6+0x130] ;  /* 0x00013006ff007984 */ /* 0x002e620008000800 */
[----:B------:R-:W-:Y:S02]  /*2e40*/  UIADD3 UR12, UPT, UPT, UR6, 0x12400, URZ ;  /* 0x00012400060c7890 */ /* 0x000fe4000fffe0ff */
[----:B------:R-:W-:Y:S02]  /*2e50*/  USHF.R.S32.HI UR5, URZ, 0x1f, UR7 ;  /* 0x0000001fff057899 */ /* 0x000fe40008011407 */
[----:B------:R-:W-:Y:S02]  /*2e60*/  USHF.R.U32.HI UR11, URZ, 0x4, UR11 ;  /* 0x00000004ff0b7899 */ /* 0x000fe4000801160b */
[----:B------:R-:W-:Y:S02]  /*2e70*/  ULEA.HI UR5, UR5, UR7, URZ, 0x6 ;  /* 0x0000000705057291 */ /* 0x000fe4000f8f30ff */
[----:B------:R-:W-:Y:S02]  /*2e80*/  USHF.R.U32.HI UR12, URZ, 0x4, UR12 ;  /* 0x00000004ff0c7899 */ /* 0x000fe4000801160c */
[----:B------:R-:W-:-:S02]  /*2e90*/  USHF.R.S32.HI UR5, URZ, 0x6, UR5 ;  /* 0x00000006ff057899 */ /* 0x000fc40008011405 */
[----:B------:R-:W-:Y:S02]  /*2ea0*/  ULOP3.LUT UR11, UR11, 0x3fff, URZ, 0xc0, !UPT ;  /* 0x00003fff0b0b7892 */ /* 0x000fe4000f8ec0ff */
[----:B------:R-:W-:Y:S02]  /*2eb0*/  UISETP.LT.AND UP0, UPT, UR5, 0x1, UPT ;  /* 0x000000010500788c */ /* 0x000fe4000bf01270 */
[----:B------:R-:W-:Y:S02]  /*2ec0*/  ULOP3.LUT UR12, UR12, 0x3fff, URZ, 0xc0, !UPT ;  /* 0x00003fff0c0c7892 */ /* 0x000fe4000f8ec0ff */
[----:B------:R-:W-:Y:S02]  /*2ed0*/  USEL UR10, UR5, 0x1, !UP0 ;  /* 0x00000001050a7887 */ /* 0x000fe4000c000000 */
[----:B------:R-:W-:Y:S02]  /*2ee0*/  ULOP3.LUT UR11, UR11, 0x10000, URZ, 0xfc, !UPT ;  /* 0x000100000b0b7892 */ /* 0x000fe4000f8efcff */
[----:B------:R-:W-:-:S02]  /*2ef0*/  ULOP3.LUT UR12, UR12, 0x10000, URZ, 0xfc, !UPT ;  /* 0x000100000c0c7892 */ /* 0x000fc4000f8efcff */
[----:B------:R-:W-:Y:S02]  /*2f00*/  UIADD3 UR10, UPT, UPT, -UR10, URZ, URZ ;  /* 0x000000ff0a0a7290 */ /* 0x000fe4000fffe1ff */
[----:B--2---:R-:W-:Y:S01]  /*2f10*/  UISETP.GE.AND UP3, UPT, UR4, 0x1, UPT ;  /* 0x000000010400788c */ /* 0x004fe2000bf66270 */
[----:B-1----:R-:W-:-:S15]  /*2f20*/  R2UR UR19, R0 ;  /* 0x00000000001372ca */ /* 0x002fde00000e0000 */
.L_x_60:
[----:B------:R-:W-:Y:S02]  /*2f30*/  LEA R0, R10, UR6, 0x3 ;  /* 0x000000060a007c11 */ /* 0x000fe4000f8e18ff */
[----:B------:R-:W-:Y:S02]  /*2f40*/  SHF.L.U32 R5, R9, 0x1f, RZ ;  /* 0x0000001f09057819 */ /* 0x000fe400000006ff */
[----:B------:R-:W-:Y:S01]  /*2f50*/  PLOP3.LUT P0, PT, PT, PT, UP3, 0x80, 0x8 ;  /* 0x000000000008781c */ /* 0x000fe20003f0f038 */
[----:B------:R-:W-:Y:S01]  /*2f60*/  VIADD R3, R0, 0x90 ;  /* 0x0000009000037836 */ /* 0x000fe20000000000 */
[----:B-1----:R-:W1:Y:S02]  /*2f70*/  SYNCS.PHASECHK.TRANS64.TRYWAIT P1, [R0+URZ+0x80], R5 ;  /* 0x00008005000075a7 */ /* 0x002e6400080211ff */
[----:B-1--4-:R-:W-:Y:S09]  /*2f80*/  @!P1 BRA `(.L_x_54) ;  /* 0x00000054009c9947 */ /* 0x012ff20003800000 */
.L_x_124:
[----:B------:R-:W-:Y:S01]  /*2f90*/  LEA R4, R10, UR6, 0x4 ;  /* 0x000000060a047c11 */ /* 0x000fe2000f8e20ff */
[----:B------:R-:W-:Y:S01]  /*2fa0*/  @UP3 ULEA UR4, UR17, UR6, 0x3 ;  /* 0x0000000611043291 */ /* 0x000fe2000f8e18ff */
[----:B------:R-:W-:Y:S01]  /*2fb0*/  PLOP3.LUT P2, PT, PT, PT, PT, 0x80, 0x8 ;  /* 0x000000000008781c */ /* 0x000fe20003f4f070 */
[----:B------:R-:W-:Y:S01]  /*2fc0*/  ULEA UR8, UR18, UR6, 0x3 ;  /* 0x0000000612087291 */ /* 0x000fe2000f8e18ff */
[----:B------:R-:W-:Y:S01]  /*2fd0*/  PRMT R3, RZ, 0x654, R3 ;  /* 0x00000654ff037816 */ /* 0x000fe20000000003 */
[----:B------:R-:W-:Y:S01]  /*2fe0*/  ULEA UR9, UR18, UR19, 0x7 ;  /* 0x0000001312097291 */ /* 0x000fe2000f8e38ff */
[----:B-1----:R-:W1:Y:S01]  /*2ff0*/  LDS.128 R4, [R4+0x110] ;  /* 0x0001100004047984 */ /* 0x002e620000000c00 */
[----:B------:R-:W-:Y:S02]  /*3000*/  @P0 SHF.L.U32 R2, R8, 0x1f, RZ ;  /* 0x0000001f08020819 */ /* 0x000fe400000006ff */
[----:B------:R-:W-:Y:S01]  /*3010*/  SHF.L.U32 R0, R11, 0x1f, RZ ;  /* 0x0000001f0b007819 */ /* 0x000fe200000006ff */
[----:B------:R-:W-:Y:S01]  /*3020*/  @!PT LDS RZ, [RZ] ;  /* 0x00000000fffff984 */ /* 0x000fe20000000800 */
[----:B------:R-:W-:Y:S01]  /*3030*/  @!PT LDS RZ, [RZ] ;  /* 0x00000000fffff984 */ /* 0x000fe20000000800 */
[----:B------:R-:W-:Y:S01]  /*3040*/  @!PT LDS RZ, [RZ] ;  /* 0x00000000fffff984 */ /* 0x000fe20000000800 */
[----:B------:R-:W-:Y:S01]  /*3050*/  @!PT LDS RZ, [RZ] ;  /* 0x00000000fffff984 */ /* 0x000fe20000000800 */
[----:B------:R2:W-:Y:S06]  /*3060*/  MEMBAR.ALL.CTA ;  /* 0x0000000000007992 */ /* 0x0005ec0000008000 */
[----:B--2---:R-:W2:Y:S02]  /*3070*/  FENCE.VIEW.ASYNC.S ;  /* 0x00000000000073c6 */ /* 0x004ea40000000000 */
[----:B--2---:R2:W-:Y:S01]  /*3080*/  SYNCS.ARRIVE.TRANS64.RED.A1T0 RZ, [R3+URZ], RZ ;  /* 0x000000ff03ff79a7 */ /* 0x0045e200081004ff */
[----:B------:R2:W4:Y:S01]  /*3090*/  @P0 SYNCS.PHASECHK.TRANS64.TRYWAIT P2, [UR4], R2 ;  /* 0x00000002ff0005a7 */ /* 0x0005220008041104 */
[----:B-1----:R-:W-:Y:S01]  /*30a0*/  LOP3.LUT P1, RZ, R6, 0x1, RZ, 0xc0, !PT ;  /* 0x0000000106ff7812 */ /* 0x002fe2000782c0ff */
[----:B------:R-:W1:Y:S02]  /*30b0*/  SYNCS.PHASECHK.TRANS64.TRYWAIT P0, [UR8+0xc0], R0 ;  /* 0x0000c000ff0075a7 */ /* 0x000e640008001108 */
[----:B-12-4-:R-:W-:Y:S10]  /*30c0*/  @!P0 BRA `(.L_x_55) ;  /* 0x0000005400608947 */ /* 0x016ff40003800000 */
.L_x_126:
[----:B------:R-:W-:Y:S01]  /*30d0*/  IADD3 R10, PT, PT, R10, 0x1, RZ ;  /* 0x000000010a0a7810 */ /* 0x000fe20007ffe0ff */
[----:B------:R-:W-:Y:S06]  /*30e0*/  BRA.U !UP3, `(.L_x_56) ;  /* 0x000000010b987547 */ /* 0x000fec000b800000 */
[----:B------:R-:W-:Y:S01]  /*30f0*/  UPLOP3.LUT UP4, UPT, UPT, UPT, UPT, 0x40, 0x4 ;  /* 0x000000000004789c */ /* 0x000fe20003f8e870 */
[----:B------:R-:W-:Y:S01]  /*3100*/  UMOV UR16, UR10 ;  /* 0x0000000a00107c82 */ /* 0x000fe20008000000 */
[----:B------:R-:W-:Y:S01]  /*3110*/  UMOV UR15, UR5 ;  /* 0x00000005000f7c82 */ /* 0x000fe20008000000 */
[----:B------:R-:W-:-:S08]  /*3120*/  UMOV UR14, UR17 ;  /* 0x00000011000e7c82 */ /* 0x000fd00008000000 */
.L_x_59:
[----:B------:R-:W-:Y:S02]  /*3130*/  UIADD3 UR16, UPT, UPT, UR16, 0x1, URZ ;  /* 0x0000000110107890 */ /* 0x000fe4000fffe0ff */
[----:B--2---:R-:W-:Y:S02]  /*3140*/  ULEA UR7, UR14, UR6, 0x3 ;  /* 0x000000060e077291 */ /* 0x004fe4000f8e18ff */
[----:B------:R-:W-:Y:S01]  /*3150*/  UISETP.NE.AND UP0, UPT, UR16, URZ, UPT ;  /* 0x000000ff1000728c */ /* 0x000fe2000bf05270 */
[----:B----4-:R-:W-:Y:S10]  /*3160*/  @P2 BRA `(.L_x_57) ;  /* 0x00000000000c2947 */ /* 0x010ff40003800000 */
[----:B-1----:R-:W-:Y:S04]  /*3170*/  SHF.L.U32 R3, R8, 0x1f, RZ ;  /* 0x0000001f08037819 */ /* 0x002fe800000006ff */
[----:B------:R-:W1:Y:S02]  /*3180*/  SYNCS.PHASECHK.TRANS64.TRYWAIT P0, [UR7], R3 ;  /* 0x00000003ff0075a7 */ /* 0x000e640008001107 */
[----:B-1----:R-:W-:Y:S05]  /*3190*/  @!P0 BRA `(.L_x_58) ;  /* 0x0000005400448947 */ /* 0x002fea0003800000 */
.L_x_57:
[----:B------:R-:W-:Y:S01]  /*31a0*/  UISETP.NE.AND UP1, UPT, UR15, 0x1, UPT ;  /* 0x000000010f00788c */ /* 0x000fe2000bf25270 */
[----:B------:R-:W-:Y:S01]  /*31b0*/  PLOP3.LUT P2, PT, PT, PT, PT, 0x80, 0x8 ;  /* 0x000000000008781c */ /* 0x000fe20003f4f070 */
[----:B------:R-:W-:Y:S02]  /*31c0*/  UIADD3 UR17, UPT, UPT, UR14, 0x1, URZ ;  /* 0x000000010e117890 */ /* 0x000fe4000fffe0ff */
[----:B------:R-:W-:Y:S02]  /*31d0*/  ULEA UR24, UR14, UR12, 0x9 ;  /* 0x0000000c0e187291 */ /* 0x000fe4000f8e48ff */
[----:B------:R-:W-:Y:S01]  /*31e0*/  UISETP.NE.AND UP2, UPT, UR17, 0x5, UPT ;  /* 0x000000051100788c */ /* 0x000fe2000bf45270 */
[----:B------:R-:W-:Y:S01]  /*31f0*/  PLOP3.LUT P0, PT, PT, PT, UP1, 0x80, 0x8 ;  /* 0x000000000008781c */ /* 0x000fe20003f0f018 */
[----:B------:R-:W-:Y:S02]  /*3200*/  ULEA UR26, UR14, UR11, 0x9 ;  /* 0x0000000b0e1a7291 */ /* 0x000fe4000f8e48ff */
[----:B------:R-:W-:Y:S02]  /*3210*/  USEL UR13, URZ, 0x1, UP2 ;  /* 0x00000001ff0d7887 */ /* 0x000fe40009000000 */
[----:B------:R-:W-:Y:S02]  /*3220*/  USEL UR17, UR17, URZ, UP2 ;  /* 0x000000ff11117287 */ /* 0x000fe40009000000 */
[----:B------:R-:W-:Y:S02]  /*3230*/  UIADD3 UR30, UPT, UPT, UR24, 0x2, URZ ;  /* 0x00000002181e7890 */ /* 0x000fe4000fffe0ff */
[----:B------:R-:W-:Y:S01]  /*3240*/  @UP1 ULEA UR4, UR17, UR6, 0x3 ;  /* 0x0000000611041291 */ /* 0x000fe2000f8e18ff */
[----:B------:R-:W-:Y:S01]  /*3250*/  LOP3.LUT R8, R8, UR13, RZ, 0x3c, !PT ;  /* 0x0000000d08087c12 */ /* 0x000fe2000f8e3cff */
[----:B------:R-:W-:Y:S02]  /*3260*/  UIADD3 UR28, UPT, UPT, UR26, 0x2, URZ ;  /* 0x000000021a1c7890 */ /* 0x000fe4000fffe0ff */
[----:B------:R-:W-:Y:S01]  /*3270*/  UIADD3 UR7, UPT, UPT, UR7, 0x28, URZ ;  /* 0x0000002807077890 */ /* 0x000fe2000fffe0ff */
[----:B-1----:R-:W-:Y:S01]  /*3280*/  @P0 SHF.L.U32 R0, R8, 0x1f, RZ ;  /* 0x0000001f08000819 */ /* 0x002fe200000006ff */
[----:B------:R-:W-:Y:S01]  /*3290*/  UMOV UR25, 0x80004020 ;  /* 0x8000402000197882 */ /* 0x000fe20000000000 */
[----:B------:R-:W-:Y:S01]  /*32a0*/  UMOV UR27, 0x80004020 ;  /* 0x80004020001b7882 */ /* 0x000fe20000000000 */
[----:B------:R-:W-:Y:S01]  /*32b0*/  UMOV UR31, 0x80004020 ;  /* 0x80004020001f7882 */ /* 0x000fe20000000000 */
[----:B------:R2:W4:Y:S01]  /*32c0*/  @P0 SYNCS.PHASECHK.TRANS64.TRYWAIT P2, [UR4], R0 ;  /* 0x00000000ff0005a7 */ /* 0x0005220008041104 */
[----:B------:R-:W-:Y:S01]  /*32d0*/  UIADD3 UR15, UPT, UPT, UR15, -0x1, URZ ;  /* 0xffffffff0f0f7890 */ /* 0x000fe2000fffe0ff */
[----:B------:R2:W-:Y:S01]  /*32e0*/  UTCQMMA gdesc[UR26], gdesc[UR24], tmem[UR9], tmem[UR22], idesc[UR23], UP4 ;  /* 0x00ff16181a0075ea */ /* 0x0005e2000a000309 */
[----:B------:R-:W-:Y:S01]  /*32f0*/  UPLOP3.LUT UP4, UPT, UPT, UPT, UPT, 0x80, 0x8 ;  /* 0x000000000008789c */ /* 0x000fe20003f8f070 */
[----:B------:R-:W-:Y:S01]  /*3300*/  UMOV UR29, 0x80004020 ;  /* 0x80004020001d7882 */ /* 0x000fe20000000000 */
[----:B------:R-:W-:Y:S01]  /*3310*/  UMOV UR14, UR17 ;  /* 0x00000011000e7c82 */ /* 0x000fe20008000000 */
[----:B------:R2:W-:Y:S01]  /*3320*/  UTCQMMA gdesc[UR28], gdesc[UR30], tmem[UR9], tmem[UR20], idesc[UR21], UPT ;  /* 0x00ff141e1c0075ea */ /* 0x0005e2000b800309 */
[----:B------:R2:W-:Y:S01]  /*3330*/  UTCBAR [UR7], URZ ;  /* 0x000000ff070073e9 */ /* 0x0005e200080000ff */
[----:B------:R-:W-:Y:S06]  /*3340*/  BRA.U UP0, `(.L_x_59) ;  /* 0xfffffffd00787547 */ /* 0x000fec000b83ffff */
.L_x_56:
[----:B------:R-:W-:Y:S01]  /*3350*/  UIADD3 UR18, UPT, UPT, UR18, 0x1, URZ ;  /* 0x0000000112127890 */ /* 0x000fe2000fffe0ff */
[C---:B------:R-:W-:Y:S01]  /*3360*/  ISETP.NE.AND P0, PT, R10.reuse, 0x2, PT ;  /* 0x000000020a00780c */ /* 0x040fe20003f05270 */
[----:B------:R-:W-:Y:S02]  /*3370*/  UIADD3 UR8, UPT, UPT, UR8, 0xa0, URZ ;  /* 0x000000a008087890 */ /* 0x000fe4000fffe0ff */
[----:B------:R-:W-:Y:S01]  /*3380*/  UISETP.NE.AND UP0, UPT, UR18, 0x4, UPT ;  /* 0x000000041200788c */ /* 0x000fe2000bf05270 */
[----:B-12---:R-:W-:Y:S02]  /*3390*/  SEL R0, RZ, 0x1, P0 ;  /* 0x00000001ff007807 */ /* 0x006fe40000000000 */
[----:B------:R-:W-:Y:S01]  /*33a0*/  SEL R10, R10, RZ, P0 ;  /* 0x000000ff0a0a7207 */ /* 0x000fe20000000000 */
[----:B------:R-:W-:Y:S01]  /*33b0*/  USEL UR4, URZ, 0x1, UP0 ;  /* 0x00000001ff047887 */ /* 0x000fe20008000000 */
[----:B------:R-:W-:Y:S01]  /*33c0*/  LOP3.LUT R9, R9, R0, RZ, 0x3c, !PT ;  /* 0x0000000009097212 */ /* 0x000fe200078e3cff */
[----:B------:R-:W-:Y:S01]  /*33d0*/  USEL UR18, UR18, URZ, UP0 ;  /* 0x000000ff12127287 */ /* 0x000fe20008000000 */
[----:B------:R1:W-:Y:S03]  /*33e0*/  UTCBAR [UR8], URZ ;  /* 0x000000ff080073e9 */ /* 0x0003e600080000ff */
[----:B------:R-:W-:Y:S01]  /*33f0*/  LOP3.LUT R11, R11, UR4, RZ, 0x3c, !PT ;  /* 0x000000040b0b7c12 */ /* 0x000fe2000f8e3cff */
[----:B------:R-:W-:Y:S07]  /*3400*/  @P1 BRA `(.L_x_60) ;  /* 0xfffffff800c81947 */ /* 0x000fee000383ffff */
[----:B------:R-:W2:Y:S01]  /*3410*/  S2UR UR4, SR_CgaCtaId ;  /* 0x00000000000479c3 */ /* 0x000ea20000008800 */
[----:B------:R-:W-:Y:S01]  /*3420*/  ELECT P0, URZ, PT ;  /* 0x0000000000ff782f */ /* 0x000fe20003800000 */
[----:B------:R-:W-:Y:S01]  /*3430*/  IMAD.MOV.U32 R0, RZ, RZ, 0x1 ;  /* 0x00000001ff007424 */ /* 0x000fe200078e00ff */
[----:B------:R-:W-:Y:S01]  /*3440*/  UIADD3 UR6, UPT, UPT, UR6, 0xc0, URZ ;  /* 0x000000c006067890 */ /* 0x000fe2000fffe0ff */
[----:B------:R-:W-:Y:S01]  /*3450*/  SHF.L.U32 R3, R11, 0x1f, RZ ;  /* 0x0000001f0b037819 */ /* 0x000fe200000006ff */
[----:B------:R-:W-:-:S03]  /*3460*/  UMOV UR5, 0x40 ;  /* 0x0000004000057882 */ /* 0x000fc60000000000 */
[----:B------:R-:W-:Y:S01]  /*3470*/  UVIRTCOUNT.DEALLOC.SMPOOL 0x80 ;  /* 0x000000800000784c */ /* 0x000fe20000000000 */
[----:B--2---:R-:W-:Y:S02]  /*3480*/  ULEA UR4, UR4, UR5, 0x18 ;  /* 0x0000000504047291 */ /* 0x004fe4000f8ec0ff */
[----:B------:R-:W-:-:S07]  /*3490*/  ULEA UR5, UR18, UR6, 0x3 ;  /* 0x0000000612057291 */ /* 0x000fce000f8e18ff */
[----:B------:R2:W-:Y:S02]  /*34a0*/  @P0 STS.U8 [UR4+0x1c], R0 ;  /* 0x00001c00ff000988 */ /* 0x0005e40008000004 */
[----:B------:R-:W3:Y:S02]  /*34b0*/  SYNCS.PHASECHK.TRANS64.TRYWAIT P0, [UR5], R3 ;  /* 0x00000003ff0075a7 */ /* 0x000ee40008001105 */
[----:B--23--:R-:W-:Y:S05]  /*34c0*/  @!P0 BRA `(.L_x_61) ;  /* 0x0000005000908947 */ /* 0x00cfea0003800000 */
.L_x_129:
[----:B------:R-:W-:-:S04]  /*34d0*/  UIADD3 UR7, UPT, UPT, UR18, 0x1, URZ ;  /* 0x0000000112077890 */ /* 0x000fc8000fffe0ff */
[----:B------:R-:W-:-:S04]  /*34e0*/  UISETP.NE.AND UP0, UPT, UR7, 0x4, UPT ;  /* 0x000000040700788c */ /* 0x000fc8000bf05270 */
[----:B-1----:R-:W-:Y:S02]  /*34f0*/  USEL UR8, URZ, 0x1, UP0 ;  /* 0x00000001ff087887 */ /* 0x002fe40008000000 */
[----:B------:R-:W-:-:S04]  /*3500*/  USEL UR7, UR7, URZ, UP0 ;  /* 0x000000ff07077287 */ /* 0x000fc80008000000 */
[----:B------:R-:W-:Y:S01]  /*3510*/  ULEA UR5, UR7, UR6, 0x3 ;  /* 0x0000000607057291 */ /* 0x000fe2000f8e18ff */
[----:B------:R-:W-:-:S04]  /*3520*/  LOP3.LUT R2, R11, UR8, RZ, 0x3c, !PT ;  /* 0x000000080b027c12 */ /* 0x000fc8000f8e3cff */
[----:B--2---:R-:W-:-:S04]  /*3530*/  SHF.L.U32 R3, R2, 0x1f, RZ ;  /* 0x0000001f02037819 */ /* 0x004fc800000006ff */
[----:B------:R-:W1:Y:S02]  /*3540*/  SYNCS.PHASECHK.TRANS64.TRYWAIT P0, [UR5], R3 ;  /* 0x00000003ff0075a7 */ /* 0x000e640008001105 */
[----:B-1----:R-:W-:Y:S05]  /*3550*/  @!P0 BRA `(.L_x_62) ;  /* 0x0000005000848947 */ /* 0x002fea0003800000 */
.L_x_131:
        /* <DEDUP_REMOVED lines=9> */
.L_x_133:
[----:B------:R-:W-:-:S04]  /*35f0*/  UIADD3 UR7, UPT, UPT, UR7, 0x1, URZ ;  /* 0x0000000107077890 */ /* 0x000fc8000fffe0ff */
[----:B------:R-:W-:-:S04]  /*3600*/  UISETP.NE.AND UP0, UPT, UR7, 0x4, UPT ;  /* 0x000000040700788c */ /* 0x000fc8000bf05270 */
[----:B------:R-:W-:Y:S02]  /*3610*/  USEL UR5, URZ, 0x1, UP0 ;  /* 0x00000001ff057887 */ /* 0x000fe40008000000 */
[----:B------:R-:W-:-:S04]  /*3620*/  USEL UR7, UR7, URZ, UP0 ;  /* 0x000000ff07077287 */ /* 0x000fc80008000000 */
[----:B------:R-:W-:Y:S01]  /*3630*/  ULEA UR7, UR7, UR6, 0x3 ;  /* 0x0000000607077291 */ /* 0x000fe2000f8e18ff */
[----:B-1----:R-:W-:-:S04]  /*3640*/  LOP3.LUT R3, R2, UR5, RZ, 0x3c, !PT ;  /* 0x0000000502037c12 */ /* 0x002fc8000f8e3cff */
[----:B------:R-:W-:-:S04]  /*3650*/  SHF.L.U32 R3, R3, 0x1f, RZ ;  /* 0x0000001f03037819 */ /* 0x000fc800000006ff */
[----:B------:R-:W1:Y:S02]  /*3660*/  SYNCS.PHASECHK.TRANS64.TRYWAIT P0, [UR7], R3 ;  /* 0x00000003ff0075a7 */ /* 0x000e640008001107 */
[----:B-1----:R-:W-:Y:S05]  /*3670*/  @!P0 BRA `(.L_x_64) ;  /* 0x00000050006c8947 */ /* 0x002fea0003800000 */
.L_x_135:
[----:B------:R-:W-:Y:S01]  /*3680*/  NOP ;  /* 0x0000000000007918 */ /* 0x000fe20000000000 */
[----:B-1----:R-:W1:Y:S01]  /*3690*/  LDS R0, [UR4+0x14] ;  /* 0x00001404ff007984 */ /* 0x002e620008000800 */
[----:B------:R-:W-:Y:S01]  /*36a0*/  ULOP3.LUT UR6, UR19, 0xffff, URZ, 0xc0, !UPT ;  /* 0x0000ffff13067892 */ /* 0x000fe2000f8ec0ff */
[----:B------:R-:W-:Y:S01]  /*36b0*/  UMOV UR8, 0xffff ;  /* 0x0000ffff00087882 */ /* 0x000fe20000000000 */
[----:B------:R-:W-:Y:S02]  /*36c0*/  UMOV UR5, 0x1 ;  /* 0x0000000100057882 */ /* 0x000fe40000000000 */
[----:B------:R-:W-:-:S04]  /*36d0*/  USHF.R.U32.HI UR6, URZ, 0x5, UR6 ;  /* 0x00000005ff067899 */ /* 0x000fc80008011606 */
[----:B------:R-:W-:Y:S02]  /*36e0*/  USHF.L.U32 UR8, UR8, UR6, URZ ;  /* 0x0000000608087299 */ /* 0x000fe400080006ff */
[----:B------:R-:W-:-:S04]  /*36f0*/  USHF.L.U32 UR5, UR5, UR6, URZ ;  /* 0x0000000605057299 */ /* 0x000fc800080006ff */
[----:B-1----:R-:W-:-:S04]  /*3700*/  LOP3.LUT R0, R0, UR8, RZ, 0xc0, !PT ;  /* 0x0000000800007c12 */ /* 0x002fc8000f8ec0ff */
[----:B------:R-:W-:-:S13]  /*3710*/  ISETP.NE.AND P0, PT, R0, UR8, PT ;  /* 0x0000000800007c0c */ /* 0x000fda000bf05270 */
[----:B------:R-:W-:Y:S05]  /*3720*/  @P0 BRA `(.L_x_65) ;  /* 0x0000000000580947 */ /* 0x000fea0003800000 */
[----:B------:R-:W1:Y:S02]  /*3730*/  LDS R0, [UR4+0x18] ;  /* 0x00001804ff007984 */ /* 0x000e640008000800 */
[----:B-1----:R-:W-:-:S04]  /*3740*/  LOP3.LUT R0, R0, UR5, RZ, 0xc0, !PT ;  /* 0x0000000500007c12 */ /* 0x002fc8000f8ec0ff */
[----:B------:R-:W-:-:S13]  /*3750*/  ISETP.NE.AND P0, PT, R0, UR5, PT ;  /* 0x0000000500007c0c */ /* 0x000fda000bf05270 */
[----:B------:R-:W-:Y:S05]  /*3760*/  @P0 BRA `(.L_x_66) ;  /* 0x00000000003c0947 */ /* 0x000fea0003800000 */
[----:B------:R-:W1:Y:S01]  /*3770*/  S2R R2, SR_LANEID ;  /* 0x0000000000027919 */ /* 0x000e620000000000 */
[----:B------:R-:W-:Y:S01]  /*3780*/  ULOP3.LUT UR8, URZ, UR8, URZ, 0x33, !UPT ;  /* 0x00000008ff087292 */ /* 0x000fe2000f8e33ff */
[----:B------:R-:W-:Y:S01]  /*3790*/  LOP3.LUT R4, RZ, UR5, RZ, 0x33, !PT ;  /* 0x00000005ff047c12 */ /* 0x000fe2000f8e33ff */
[----:B------:R-:W-:Y:S02]  /*37a0*/  VOTEU.ANY UR7, UPT, PT ;  /* 0x0000000000077886 */ /* 0x000fe400038e0100 */
[----:B------:R-:W-:Y:S01]  /*37b0*/  UFLO.U32 UR7, UR7 ;  /* 0x00000007000772bd */ /* 0x000fe200080e0000 */
[----:B------:R-:W2:Y:S01]  /*37c0*/  REDUX UR5, R4 ;  /* 0x00000000040573c4 */ /* 0x000ea20000000000 */
[----:B------:R-:W-:-:S06]  /*37d0*/  IMAD.U32 R0, RZ, RZ, UR8 ;  /* 0x00000008ff007e24 */ /* 0x000fcc000f8e00ff */
[----:B------:R3:W-:Y:S01]  /*37e0*/  UTCATOMSWS.AND URZ, UR8 ;  /* 0x0000000800ff79e3 */ /* 0x0007e20008000000 */
[----:B------:R-:W4:Y:S01]  /*37f0*/  REDUX UR6, R0 ;  /* 0x00000000000673c4 */ /* 0x000f220000000000 */
[----:B-1----:R-:W-:Y:S01]  /*3800*/  ISETP.EQ.U32.AND P0, PT, R2, UR7, PT ;  /* 0x0000000702007c0c */ /* 0x002fe2000bf02070 */
[----:B--2---:R-:W-:Y:S01]  /*3810*/  IMAD.U32 R2, RZ, RZ, UR5 ;  /* 0x00000005ff027e24 */ /* 0x004fe2000f8e00ff */
[----:B----4-:R-:W-:-:S11]  /*3820*/  MOV R3, UR6 ;  /* 0x0000000600037c02 */ /* 0x010fd60008000f00 */
[----:B------:R3:W-:Y:S04]  /*3830*/  @P0 ATOMS.AND RZ, [UR4+0x14], R3 ;  /* 0x00001403ffff098c */ /* 0x0007e8000a800004 */
[----:B------:R3:W-:Y:S01]  /*3840*/  @P0 ATOMS.AND RZ, [UR4+0x18], R2 ;  /* 0x00001802ffff098c */ /* 0x0007e2000a800004 */
[----:B------:R-:W-:Y:S05]  /*3850*/  BRA `(.L_x_67) ;  /* 0x0000000000147947 */ /* 0x000fea0003800000 */
.L_x_66:
[----:B------:R-:W-:Y:S02]  /*3860*/  MOV R2, 0x3880 ;  /* 0x0000388000027802 */ /* 0x000fe40000000f00 */
[----:B----45:R-:W-:Y:S05]  /*3870*/  CALL.REL.NOINC `($__internal_0_$__cuda_sm10x_tcgen05_guardrail_trap_col_being_dealloced_not_returned_by_alloc) ;  /* 0x0000005000c87944 */ /* 0x030fea0003c00000 */
[----:B------:R-:W-:Y:S05]  /*3880*/  BRA `(.L_x_67) ;  /* 0x0000000000087947 */ /* 0x000fea0003800000 */
.L_x_65:
[----:B------:R-:W-:Y:S02]  /*3890*/  MOV R2, 0x38b0 ;  /* 0x000038b000027802 */ /* 0x000fe40000000f00 */
[----:B----45:R-:W-:Y:S05]  /*38a0*/  CALL.REL.NOINC `($__internal_2_$__cuda_sm10x_tcgen05_guardrail_trap_unallocated_columns_being_dealloced) ;  /* 0x0000005000d47944 */ /* 0x030fea0003c00000 */
.L_x_67:
[----:B------:R-:W-:Y:S01]  /*38b0*/  NOP ;  /* 0x0000000000007918 */ /* 0x000fe20000000000 */
[----:B---3--:R-:W-:Y:S05]  /*38c0*/  EXIT ;  /* 0x000000000000794d */ /* 0x008fea0003800000 */
.L_x_49:
[----:B------:R-:W-:-:S09]  /*38d0*/  UISETP.NE.OR UP2, UPT, UR8, 0x3, !UP2 ;  /* 0x000000030800788c */ /* 0x000fd2000d745670 */
[----:B------:R-:W-:Y:S05]  /*38e0*/  BRA.U UP2, `(.L_x_68) ;  /* 0x0000000d02407547 */ /* 0x000fea000b800000 */
[----:B------:R-:W1:Y:S01]  /*38f0*/  LDC R0, c[0x0][0xb30] ;  /* 0x0002cc00ff007b82 */ /* 0x000e620000000800 */
[----:B------:R-:W2:Y:S01]  /*3900*/  LDCU.64 UR8, c[0x0][0x888] ;  /* 0x00011100ff0877ac */ /* 0x000ea20008000a00 */
[----:B------:R-:W-:Y:S02]  /*3910*/  HFMA2 R29, -RZ, RZ, 0, 0 ;  /* 0x00000000ff1d7431 */ /* 0x000fe400000001ff */
[----:B------:R-:W-:Y:S01]  /*3920*/  IMAD.MOV.U32 R31, RZ, RZ, 0x1 ;  /* 0x00000001ff1f7424 */ /* 0x000fe200078e00ff */
[----:B------:R-:W-:Y:S01]  /*3930*/  MOV R23, 0x2000 ;  /* 0x0000200000177802 */ /* 0x000fe20000000f00 */
[----:B------:R-:W4:Y:S01]  /*3940*/  LDCU.64 UR4, c[0x0][0x890] ;  /* 0x00011200ff0477ac */ /* 0x000f220008000a00 */
[----:B------:R-:W-:Y:S01]  /*3950*/  IMAD.MOV.U32 R30, RZ, RZ, RZ ;  /* 0x000000ffff1e7224 */ /* 0x000fe200078e00ff */
[----:B------:R-:W3:Y:S01]  /*3960*/  LDC R19, c[0x0][0x370] ;  /* 0x0000dc00ff137b82 */ /* 0x000ee20000000800 */
[----:B------:R-:W-:Y:S01]  /*3970*/  UMOV UR7, 0x400 ;  /* 0x0000040000077882 */ /* 0x000fe20000000000 */
[----:B------:R-:W-:-:S02]  /*3980*/  UPLOP3.LUT UP1, UPT, UPT, UPT, UPT, 0x40, 0x4 ;  /* 0x000000000004789c */ /* 0x000fc40003f2e870 */
[----:B------:R-:W-:-:S04]  /*3990*/  ULEA UR7, UR37, UR7, 0x18 ;  /* 0x0000000725077291 */ /* 0x000fc8000f8ec0ff */
[----:B------:R-:W3:Y:S01]  /*39a0*/  LDC R2, c[0x0][0xb0c] ;  /* 0x0002c300ff027b82 */ /* 0x000ee20000000800 */
[----:B------:R-:W-:Y:S02]  /*39b0*/  UIADD3 UR13, UPT, UPT, UR7, 0x58, URZ ;  /* 0x00000058070d7890 */ /* 0x000fe4000fffe0ff */
[----:B--2---:R-:W-:Y:S02]  /*39c0*/  UISETP.NE.U32.AND UP2, UPT, UR8, URZ, UPT ;  /* 0x000000ff0800728c */ /* 0x004fe4000bf45070 */
[----:B------:R-:W-:Y:S02]  /*39d0*/  UIADD3 UR17, UPT, UPT, UR7, 0x50, URZ ;  /* 0x0000005007117890 */ /* 0x000fe4000fffe0ff */
[----:B----4-:R-:W-:Y:S01]  /*39e0*/  UISETP.NE.U32.AND UP3, UPT, UR4, URZ, UPT ;  /* 0x000000ff0400728c */ /* 0x010fe2000bf65070 */
[----:B------:R-:W2:Y:S01]  /*39f0*/  LDC R18, c[0x0][0xb20] ;  /* 0x0002c800ff127b82 */ /* 0x000ea20000000800 */
[----:B-1----:R-:W-:Y:S01]  /*3a00*/  ISETP.NE.AND P1, PT, R0, 0x1, PT ;  /* 0x000000010000780c */ /* 0x002fe20003f25270 */
[----:B------:R-:W-:-:S02]  /*3a10*/  UISETP.NE.AND.EX UP2, UPT, UR9, URZ, UPT, UP2 ;  /* 0x000000ff0900728c */ /* 0x000fc4000bf45320 */
[----:B------:R-:W-:Y:S02]  /*3a20*/  UPRMT UR13, UR37, 0x654, UR13 ;  /* 0x00000654250d7896 */ /* 0x000fe4000800000d */
[----:B------:R-:W-:Y:S02]  /*3a30*/  UISETP.NE.AND.EX UP3, UPT, UR5, URZ, UPT, UP3 ;  /* 0x000000ff0500728c */ /* 0x000fe4000bf65330 */
[----:B------:R-:W1:Y:S08]  /*3a40*/  LDC.64 R32, c[0x0][0x348] ;  /* 0x0000d200ff207b82 */ /* 0x000e700000000a00 */
[----:B------:R-:W4:Y:S08]  /*3a50*/  LDC.64 R16, c[0x0][0xb10] ;  /* 0x0002c400ff107b82 */ /* 0x000f300000000a00 */
[----:B------:R-:W1:Y:S08]  /*3a60*/  LDC.64 R6, c[0x0][0xb18] ;  /* 0x0002c600ff067b82 */ /* 0x000e700000000a00 */
[----:B------:R-:W1:Y:S08]  /*3a70*/  LDC.64 R4, c[0x0][0xb28] ;  /* 0x0002ca00ff047b82 */ /* 0x000e700000000a00 */
[----:B--23--:R-:W1:Y:S02]  /*3a80*/  LDC R22, c[0x0][0x374] ;  /* 0x0000dd00ff167b82 */ /* 0x00ce640000000800 */
.L_x_77:
[C---:B------:R-:W-:Y:S02]  /*3a90*/  LEA R0, R30.reuse, UR7, 0x3 ;  /* 0x000000071e007c11 */ /* 0x040fe4000f8e18ff */
[----:B------:R-:W-:Y:S02]  /*3aa0*/  SHF.L.U32 R3, R29, 0x1f, RZ ;  /* 0x0000001f1d037819 */ /* 0x000fe400000006ff */
[----:B------:R-:W-:Y:S02]  /*3ab0*/  LEA R24, R30, UR7, 0x4 ;  /* 0x000000071e187c11 */ /* 0x000fe4000f8e20ff */
[----:B--2---:R-:W2:Y:S02]  /*3ac0*/  SYNCS.PHASECHK.TRANS64.TRYWAIT P0, [R0+URZ+0x80], R3 ;  /* 0x00008003000075a7 */ /* 0x004ea400080011ff */
[----:B--2---:R-:W-:Y:S05]  /*3ad0*/  @!P0 BRA `(.L_x_69) ;  /* 0x0000004c006c8947 */ /* 0x004fea0003800000 */
.L_x_136:
[----:B------:R-:W-:Y:S01]  /*3ae0*/  ISETP.GE.AND P0, PT, R72, 0x1, PT ;  /* 0x000000014800780c */ /* 0x000fe20003f06270 */
[----:B------:R-:W3:Y:S01]  /*3af0*/  LDS.128 R24, [R24+0x110] ;  /* 0x0001100018187984 */ /* 0x000ee20000000c00 */
[----:B--2---:R-:W-:Y:S01]  /*3b00*/  VIADD R0, R0, 0x90 ;  /* 0x0000009000007836 */ /* 0x004fe20000000000 */
[----:B------:R-:W-:Y:S01]  /*3b10*/  @!PT LDS RZ, [RZ] ;  /* 0x00000000fffff984 */ /* 0x000fe20000000800 */
[----:B------:R-:W-:Y:S01]  /*3b20*/  @!PT LDS RZ, [RZ] ;  /* 0x00000000fffff984 */ /* 0x000fe20000000800 */
[----:B------:R-:W-:Y:S01]  /*3b30*/  @!PT LDS RZ, [RZ] ;  /* 0x00000000fffff984 */ /* 0x000fe20000000800 */
[----:B------:R-:W-:Y:S01]  /*3b40*/  @!PT LDS RZ, [RZ] ;  /* 0x00000000fffff984 */ /* 0x000fe20000000800 */
[----:B------:R2:W-:Y:S06]  /*3b50*/  MEMBAR.ALL.CTA ;  /* 0x0000000000007992 */ /* 0x0005ec0000008000 */
[----:B--2---:R-:W2:Y:S01]  /*3b60*/  FENCE.VIEW.ASYNC.S ;  /* 0x00000000000073c6 */ /* 0x004ea20000000000 */
[----:B------:R-:W-:Y:S04]  /*3b70*/  PRMT R0, RZ, 0x654, R0 ;  /* 0x00000654ff007816 */ /* 0x000fe80000000000 */
[----:B--2---:R2:W-:Y:S01]  /*3b80*/  SYNCS.ARRIVE.TRANS64.RED.A1T0 RZ, [R0+URZ], RZ ;  /* 0x000000ff00ff79a7 */ /* 0x0045e200081004ff */
[----:B---3--:R-:W-:Y:S11]  /*3b90*/  LOP3.LUT P3, RZ, R26, 0x1, RZ, 0xc0, !PT ;  /* 0x000000011aff7812 */ /* 0x008ff6000786c0ff */
[----:B------:R-:W-:Y:S02]  /*3ba0*/  @!UPT UIADD3 URZ, UPT, UPT, URZ, URZ, URZ ;  /* 0x000000fffffff290 */ /* 0x000fe4000fffe0ff */
[----:B------:R-:W-:Y:S02]  /*3bb0*/  @P3 MOV R13, R24 ;  /* 0x00000018000d3202 */ /* 0x000fe40000000f00 */
[----:B------:R-:W-:Y:S01]  /*3bc0*/  @P3 LOP3.LUT R8, R25, 0xffff, RZ, 0xc0, !PT ;  /* 0x0000ffff19083812 */ /* 0x000fe200078ec0ff */
[----:B--2---:R-:W-:Y:S06]  /*3bd0*/  @!P0 BRA `(.L_x_70) ;  /* 0x0000000000a48947 */ /* 0x004fec0003800000 */
[----:B-1----:R-:W-:Y:S01]  /*3be0*/  IMAD.HI.U32 R35, R22, R7, RZ ;  /* 0x0000000716237227 */ /* 0x002fe200078e00ff */
[----:B------:R-:W-:Y:S02]  /*3bf0*/  ISETP.NE.AND P0, PT, R6, 0x1, PT ;  /* 0x000000010600780c */ /* 0x000fe40003f05270 */
[----:B------:R-:W-:Y:S01]  /*3c00*/  ISETP.NE.AND P2, PT, R72, 0x1, PT ;  /* 0x000000014800780c */ /* 0x000fe20003f45270 */
[----:B----4-:R-:W-:Y:S01]  /*3c10*/  IMAD.HI.U32 R34, R19, R16, RZ ;  /* 0x0000001013227227 */ /* 0x010fe200078e00ff */
[----:B------:R-:W-:Y:S02]  /*3c20*/  SHF.R.U32.HI R35, RZ, R18, R35 ;  /* 0x00000012ff237219 */ /* 0x000fe40000011623 */
[----:B------:R-:W-:Y:S01]  /*3c30*/  ISETP.NE.AND P4, PT, R2, 0x1, PT ;  /* 0x000000010200780c */ /* 0x000fe20003f85270 */
[----:B------:R-:W-:Y:S01]  /*3c40*/  IMAD.HI.U32 R36, R13, R16, RZ ;  /* 0x000000100d247227 */ /* 0x000fe200078e00ff */
[----:B------:R-:W-:Y:S02]  /*3c50*/  SHF.R.U32.HI R34, RZ, R17, R34 ;  /* 0x00000011ff227219 */ /* 0x000fe40000011622 */
[----:B------:R-:W-:Y:S01]  /*3c60*/  SEL R3, R22, R35, !P0 ;  /* 0x0000002316037207 */ /* 0x000fe20004000000 */
[C---:B------:R-:W-:Y:S01]  /*3c70*/  IMAD.HI.U32 R35, R8.reuse, R7, RZ ;  /* 0x0000000708237227 */ /* 0x040fe200078e00ff */
[----:B------:R-:W-:Y:S02]  /*3c80*/  SEL R11, R19, R34, !P4 ;  /* 0x00000022130b7207 */ /* 0x000fe40006000000 */
[----:B------:R-:W-:Y:S01]  /*3c90*/  SHF.R.U32.HI R36, RZ, R17, R36 ;  /* 0x00000011ff247219 */ /* 0x000fe20000011624 */
[----:B------:R-:W-:Y:S01]  /*3ca0*/  IMAD.HI.U32 R38, R3, R4, RZ ;  /* 0x0000000403267227 */ /* 0x000fe200078e00ff */
[----:B------:R-:W-:Y:S03]  /*3cb0*/  SHF.R.U32.HI R35, RZ, R18, R35 ;  /* 0x00000012ff237219 */ /* 0x000fe60000011623 */
[----:B------:R-:W-:Y:S01]  /*3cc0*/  IMAD.HI.U32 R34, R11, R4, RZ ;  /* 0x000000040b227227 */ /* 0x000fe200078e00ff */
[----:B------:R-:W-:Y:S02]  /*3cd0*/  @P2 SHF.R.U32.HI R3, RZ, R5, R38 ;  /* 0x00000005ff032219 */ /* 0x000fe40000011626 */
[----:B------:R-:W-:Y:S02]  /*3ce0*/  SEL R9, R8, R35, !P0 ;  /* 0x0000002308097207 */ /* 0x000fe40004000000 */
[----:B------:R-:W-:Y:S01]  /*3cf0*/  @P2 SHF.R.U32.HI R11, RZ, R5, R34 ;  /* 0x00000005ff0b2219 */ /* 0x000fe20000011622 */
[C---:B------:R-:W-:Y:S01]  /*3d00*/  IMAD R10, R72.reuse, R3, RZ ;  /* 0x00000003480a7224 */ /* 0x040fe200078e02ff */
[----:B------:R-:W-:Y:S01]  /*3d10*/  SEL R3, R13, R36, !P4 ;  /* 0x000000240d037207 */ /* 0x000fe20006000000 */
[C---:B------:R-:W-:Y:S03]  /*3d20*/  IMAD.HI.U32 R14, R9.reuse, R4, RZ ;  /* 0x00000004090e7227 */ /* 0x040fe600078e00ff */
[----:B------:R-:W-:Y:S01]  /*3d30*/  ISETP.GE.AND P0, PT, R9, R10, PT ;  /* 0x0000000a0900720c */ /* 0x000fe20003f06270 */
[C---:B------:R-:W-:Y:S01]  /*3d40*/  IMAD R12, R72.reuse, R11, RZ ;  /* 0x0000000b480c7224 */ /* 0x040fe200078e02ff */
[-C--:B------:R-:W-:Y:S04]  /*3d50*/  SHF.R.U32.HI R14, RZ, R5.reuse, R14 ;  /* 0x00000005ff0e7219 */ /* 0x080fe8000001160e */
[----:B------:R-:W-:Y:S02]  /*3d60*/  ISETP.GE.OR P0, PT, R3, R12, P0 ;  /* 0x0000000c0300720c */ /* 0x000fe40000706670 */
[----:B------:R-:W-:Y:S05]  /*3d70*/  SEL R15, R9, R14, !P2 ;  /* 0x0000000e090f7207 */ /* 0x000fea0005000000 */
[----:B------:R-:W-:Y:S04]  /*3d80*/  IMAD.MOV R14, RZ, RZ, -R15 ;  /* 0x000000ffff0e7224 */ /* 0x000fe800078e0a0f */
[----:B------:R-:W-:Y:S02]  /*3d90*/  IMAD R14, R72, R14, R9 ;  /* 0x0000000e480e7224 */ /* 0x000fe400078e0209 */
[C---:B------:R-:W-:Y:S05]  /*3da0*/  @!P0 IMAD.HI.U32 R10, R3.reuse, R4, RZ ;  /* 0x00000004030a8227 */ /* 0x040fea00078e00ff */
[----:B------:R-:W-:Y:S04]  /*3db0*/  @!P0 SHF.R.U32.HI R10, RZ, R5, R10 ;  /* 0x00000005ff0a8219 */ /* 0x000fe8000001160a */
[----:B------:R-:W-:Y:S01]  /*3dc0*/  @!P0 SEL R0, R3, R10, !P2 ;  /* 0x0000000a03008207 */ /* 0x000fe20005000000 */
[----:B------:R-:W-:Y:S03]  /*3dd0*/  IMAD.MOV R10, RZ, RZ, -R3 ;  /* 0x000000ffff0a7224 */ /* 0x000fe600078e0a03 */
[----:B------:R-:W-:Y:S01]  /*3de0*/  @!P0 IADD3 R15, PT, PT, R15, -R0, RZ ;  /* 0x800000000f0f8210 */ /* 0x000fe20007ffe0ff */
[----:B------:R-:W-:Y:S01]  /*3df0*/  @!P0 IMAD R0, R11, R14, R0 ;  /* 0x0000000e0b008224 */ /* 0x000fe200078e0200 */
[----:B------:R-:W-:Y:S01]  /*3e00*/  IADD3 R11, PT, PT, -R9, RZ, RZ ;  /* 0x000000ff090b7210 */ /* 0x000fe20007ffe1ff */
[----:B------:R-:W-:Y:S02]  /*3e10*/  IMAD R13, R2, R10, R13 ;  /* 0x0000000a020d7224 */ /* 0x000fe400078e020d */
[----:B------:R-:W-:Y:S02]  /*3e20*/  @!P0 IMAD R9, R15, R72, R3 ;  /* 0x000000480f098224 */ /* 0x000fe400078e0203 */
[----:B------:R-:W-:Y:S02]  /*3e30*/  @!P0 IMAD.MOV.U32 R3, RZ, RZ, R0 ;  /* 0x000000ffff038224 */ /* 0x000fe400078e0000 */
[----:B------:R-:W-:Y:S02]  /*3e40*/  IMAD R8, R6, R11, R8 ;  /* 0x0000000b06087224 */ /* 0x000fe400078e0208 */
[----:B------:R-:W-:Y:S02]  /*3e50*/  IMAD R13, R3, R2, R13 ;  /* 0x00000002030d7224 */ /* 0x000fe400078e020d */
[----:B------:R-:W-:Y:S02]  /*3e60*/  IMAD R8, R9, R6, R8 ;  /* 0x0000000609087224 */ /* 0x000fe400078e0208 */
.L_x_70:
[----:B------:R-:W-:Y:S05]  /*3e70*/  BRA.U UP1, `(.L_x_71) ;  /* 0x0000000101107547 */ /* 0x000fea000b800000 */
[----:B------:R-:W-:Y:S04]  /*3e80*/  MOV R0, UR6 ;  /* 0x0000000600007c02 */ /* 0x000fe80008000f00 */
[----:B------:R-:W-:Y:S04]  /*3e90*/  SHF.L.U32 R3, R0, 0x1f, RZ ;  /* 0x0000001f00037819 */ /* 0x000fe800000006ff */
[----:B------:R-:W2:Y:S02]  /*3ea0*/  SYNCS.PHASECHK.TRANS64.TRYWAIT P0, [UR7+0x78], R3 ;  /* 0x00007803ff0075a7 */ /* 0x000ea40008001107 */
[----:B--2---:R-:W-:Y:S05]  /*3eb0*/  @!P0 BRA `(.L_x_72) ;  /* 0x0000004800888947 */ /* 0x004fea0003800000 */
.L_x_71:
[----:B------:R-:W-:Y:S02]  /*3ec0*/  R2UR UR19, R21 ;  /* 0x00000000151372ca */ /* 0x000fe400000e0000 */
[----:B------:R-:W-:Y:S02]  /*3ed0*/  R2UR UR18, R20 ;  /* 0x00000000141272ca */ /* 0x000fe400000e0000 */
[----:B------:R-:W-:Y:S02]  /*3ee0*/  ISETP.NE.U32.AND P2, PT, RZ, UR4, PT ;  /* 0x00000004ff007c0c */ /* 0x000fe4000bf45070 */
[----:B------:R-:W-:Y:S02]  /*3ef0*/  SHF.L.U32 R12, R31, 0x1f, RZ ;  /* 0x0000001f1f0c7819 */ /* 0x000fe400000006ff */
[----:B------:R-:W-:Y:S05]  /*3f00*/  ISETP.NE.AND.EX P2, PT, RZ, UR5, PT, P2 ;  /* 0x00000005ff007c0c */ /* 0x000fea000bf45320 */
[----:B------:R-:W-:Y:S02]  /*3f10*/  USHF.L.U32 UR19, UR19, 0x7, URZ ;  /* 0x0000000713137899 */ /* 0x000fe400080006ff */
[----:B------:R-:W-:Y:S01]  /*3f20*/  USHF.L.U32 UR18, UR18, 0x7, URZ ;  /* 0x0000000712127899 */ /* 0x000fe200080006ff */
[----:B------:R-:W-:Y:S11]  /*3f30*/  BRA.U !UP3, `(.L_x_73) ;  /* 0x000000010b347547 */ /* 0x000ff6000b800000 */
[----:B------:R-:W-:Y:S01]  /*3f40*/  UPLOP3.LUT UP0, UPT, UPT, UPT, UP2, 0x80, 0x8 ;  /* 0x000000000008789c */ /* 0x000fe20003f0f020 */
[----:B--2---:R-:W-:Y:S02]  /*3f50*/  HFMA2 R0, -RZ, RZ, 0, 5.9604644775390625e-08 ;  /* 0x00000001ff007431 */ /* 0x004fe400000001ff */
[----:B------:R-:W-:Y:S03]  /*3f60*/  IMAD.MOV.U32 R171, RZ, RZ, 0x1 ;  /* 0x00000001ffab7424 */ /* 0x000fe600078e00ff */
[----:B------:R-:W-:Y:S05]  /*3f70*/  PLOP3.LUT P0, PT, PT, PT, UP0, 0x80, 0x8 ;  /* 0x000000000008781c */ /* 0x000fea0003f0f008 */
[----:B------:R-:W2:Y:S01]  /*3f80*/  @UP0 LDCU.64 UR10, c[0x0][0x888] ;  /* 0x00011100ff0a07ac */ /* 0x000ea20008000a00 */
[----:B------:R-:W-:Y:S07]  /*3f90*/  @UP0 UIMAD UR8, UR36, UR4, URZ ;  /* 0x00000004240802a4 */ /* 0x000fee000f8e02ff */
[----:B------:R-:W-:Y:S01]  /*3fa0*/  @!P0 PRMT R171, R0, 0x7610, R171 ;  /* 0x0000761000ab8816 */ /* 0x000fe200000000ab */
[----:B--2---:R-:W-:Y:S03]  /*3fb0*/  @UP0 UIMAD.WIDE UR10, UR8, 0x4, UR10 ;  /* 0x00000004080a08a5 */ /* 0x004fe6000f8e020a */
[----:B------:R-:W2:Y:S03]  /*3fc0*/  @!UP0 LDCU UR8, c[0x0][0x880] ;  /* 0x00011000ff0887ac */ /* 0x000ea60008000800 */
[----:B------:R-:W-:Y:S01]  /*3fd0*/  IMAD.U32 R10, RZ, RZ, UR10 ;  /* 0x0000000aff0a7e24 */ /* 0x000fe2000f8e00ff */
[----:B------:R-:W-:Y:S05]  /*3fe0*/  MOV R11, UR11 ;  /* 0x0000000b000b7c02 */ /* 0x000fea0008000f00 */
[----:B-----5:R3:W5:Y:S02]  /*3ff0*/  @P0 LDG.E R81, desc[UR46][R10.64] ;  /* 0x0000002e0a510981 */ /* 0x020764000c1e1900 */
[----:B--23--:R-:W-:Y:S07]  /*4000*/  @!P0 IMAD.U32 R81, RZ, RZ, UR8 ;  /* 0x00000008ff518e24 */ /* 0x00cfee000f8e00ff */
.L_x_73:
[----:B-----5:R-:W-:Y:S01]  /*4010*/  @!P2 FSETP.EQ.AND P0, PT, R81, RZ, PT ;  /* 0x000000ff5100a20b */ /* 0x020fe20003f02000 */
[----:B------:R-:W-:Y:S01]  /*4020*/  @!UPT UIADD3 URZ, UPT, UPT, URZ, URZ, URZ ;  /* 0x000000fffffff290 */ /* 0x000fe2000fffe0ff */
[----:B------:R-:W-:Y:S11]  /*4030*/  @!P2 BRA `(.L_x_74) ;  /* 0x000000000014a947 */ /* 0x000ff60003800000 */
[----:B------:R-:W-:Y:S02]  /*4040*/  LOP3.LUT P2, RZ, R171, 0xff, RZ, 0xc0, !PT ;  /* 0x000000ffabff7812 */ /* 0x000fe4000784c0ff */
[----:B------:R-:W-:Y:S04]  /*4050*/  PLOP3.LUT P0, PT, PT, PT, UP0, 0x80, 0x8 ;  /* 0x000000000008781c */ /* 0x000fe80003f0f008 */
[----:B------:R-:W-:Y:S07]  /*4060*/  PLOP3.LUT P0, PT, P0, PT, PT, 0x8, 0x80 ;  /* 0x000000000080781c */ /* 0x000fee000070e170 */
[----:B------:R-:W-:Y:S11]  /*4070*/  @P2 FSETP.EQ.AND P0, PT, R81, RZ, PT ;  /* 0x000000ff5100220b */ /* 0x000ff60003f02000 */
[----:B------:R-:W-:Y:S02]  /*4080*/  @!UPT UIADD3 URZ, UPT, UPT, URZ, URZ, URZ ;  /* 0x000000fffffff290 */ /* 0x000fe4000fffe0ff */
.L_x_74:
[----:B------:R-:W3:Y:S01]  /*4090*/  SYNCS.PHASECHK.TRANS64.TRYWAIT P2, [UR7+0x60], R12 ;  /* 0x0000600cff0075a7 */ /* 0x000ee20008041107 */
[----:B------:R-:W-:Y:S04]  /*40a0*/  ELECT P4, URZ, PT ;  /* 0x0000000000ff782f */ /* 0x000fe80003880000 */
[----:B------:R-:W-:Y:S11]  /*40b0*/  PLOP3.LUT P4, PT, P0, P4, PT, 0xf2, 0x2f ;  /* 0x00000000002f781c */ /* 0x000ff60000789e72 */
[----:B------:R-:W-:Y:S02]  /*40c0*/  @!UPT UIADD3 URZ, UPT, UPT, URZ, URZ, URZ ;  /* 0x000000fffffff290 */ /* 0x000fe4000fffe0ff */
[----:B-1----:R-:W-:Y:S05]  /*40d0*/  @!P4 IADD3 R21, P0, PT, R32, 0x580, RZ ;  /* 0x000005802015c810 */ /* 0x002fea0007f1e0ff */
[----:B------:R-:W-:Y:S01]  /*40e0*/  @!P4 IMAD.X R20, RZ, RZ, R33, P0 ;  /* 0x000000ffff14c224 */ /* 0x000fe200000e0621 */
[----:B---3--:R-:W-:Y:S07]  /*40f0*/  @!P2 BRA `(.L_x_75) ;  /* 0x000000480010a947 */ /* 0x008fee0003800000 */
.L_x_139:
[----:B------:R-:W3:Y:S01]  /*4100*/  LDC.64 R14, c[0x0][0xb10] ;  /* 0x0002c400ff0e7b82 */ /* 0x000ee20000000a00 */
[----:B------:R-:W-:Y:S01]  /*4110*/  @!P4 R2UR UR8, R20 ;  /* 0x000000001408c2ca */ /* 0x000fe200000e0000 */
[----:B------:R-:W-:Y:S01]  /*4120*/  VOTEU.ALL UP1, P4 ;  /* 0x0000000000ff7886 */ /* 0x000fe20002020000 */
[----:B------:R-:W-:Y:S01]  /*4130*/  @!P4 R2UR UR9, R21 ;  /* 0x000000001509c2ca */ /* 0x000fe200000e0000 */
[----:B------:R-:W-:Y:S01]  /*4140*/  UMOV UR10, 0x0 ;  /* 0x00000000000a7882 */ /* 0x000fe20000000000 */
[----:B------:R-:W-:Y:S03]  /*4150*/  UMOV UR11, 0x10000000 ;  /* 0x10000000000b7882 */ /* 0x000fe60000000000 */
[----:B------:R-:W5:Y:S01]  /*4160*/  LDC.64 R10, c[0x0][0xb18] ;  /* 0x0002c600ff0a7b82 */ /* 0x000f620000000a00 */
[----:B------:R-:W-:Y:S01]  /*4170*/  @!UP1 UIADD3 UR16, UPT, UPT, UR7, 0x200, URZ ;  /* 0x0000020007109890 */ /* 0x000fe2000fffe0ff */
[----:B------:R-:W-:Y:S01]  /*4180*/  @P3 SHF.R.U32.HI R28, RZ, 0x10, R25 ;  /* 0x00000010ff1c3819 */ /* 0x000fe20000011619 */
[----:B------:R-:W-:Y:S01]  /*4190*/  VOTEU.ALL UP1, P4 ;  /* 0x0000000000ff7886 */ /* 0x000fe20002020000 */
[----:B------:R-:W-:Y:S01]  /*41a0*/  UMOV UR20, UR36 ;  /* 0x0000002400147c82 */ /* 0x000fe20008000000 */
[----:B------:R-:W-:Y:S03]  /*41b0*/  VIADD R30, R30, 0x1 ;  /* 0x000000011e1e7836 */ /* 0x000fe60000000000 */
[----:B--2---:R-:W2:Y:S01]  /*41c0*/  @!P1 LDC R0, c[0x0][0xb20] ;  /* 0x0002c800ff009b82 */ /* 0x004ea20000000800 */
[----:B------:R-:W-:Y:S01]  /*41d0*/  IMAD.U32 R21, RZ, RZ, UR8 ;  /* 0x00000008ff157e24 */ /* 0x000fe2000f8e00ff */
[----:B------:R-:W-:Y:S06]  /*41e0*/  UPRMT UR8, UR37, 0x654, UR17 ;  /* 0x0000065425087896 */ /* 0x000fec0008000011 */
[----:B-1----:R-:W1:Y:S01]  /*41f0*/  @!P1 LDC R3, c[0x0][0xb0c] ;  /* 0x0002c300ff039b82 */ /* 0x002e620000000800 */
[----:B------:R-:W-:Y:S01]  /*4200*/  IMAD.U32 R20, RZ, RZ, UR9 ;  /* 0x00000009ff147e24 */ /* 0x000fe2000f8e00ff */
[----:B------:R-:W-:Y:S04]  /*4210*/  @!P4 R2UR UR15, R21 ;  /* 0x00000000150fc2ca */ /* 0x000fe800000e0000 */
[----:B------:R-:W-:Y:S01]  /*4220*/  @!P4 R2UR UR14, R20 ;  /* 0x00000000140ec2ca */ /* 0x000fe200000e0000 */
[----:B------:R-:W-:Y:S11]  /*4230*/  @!P4 IMAD.MOV.U32 R20, RZ, RZ, 0x2000 ;  /* 0x00002000ff14c424 */ /* 0x000ff600078e00ff */
[----:B------:R-:W-:Y:S01]  /*4240*/  @!UPT UIADD3 URZ, UPT, UPT, URZ, URZ, URZ ;  /* 0x000000fffffff290 */ /* 0x000fe2000fffe0ff */
[----:B------:R1:W-:Y:S01]  /*4250*/  @!UP1 UTMALDG.3D [UR16], [UR14], desc[UR10] ;  /* 0x00000a100e0095b4 */ /* 0x0003e20008011000 */
[----:B------:R1:W-:Y:S02]  /*4260*/  @!P4 SYNCS.ARRIVE.TRANS64.RED.A0TR RZ, [UR7+0x50], R20 ;  /* 0x00005014ffffc9a7 */ /* 0x0003e40008300407 */
[----:B-1----:R-:W-:Y:S01]  /*4270*/  @!P1 ISETP.NE.AND P2, PT, R3, 0x1, PT ;  /* 0x000000010300980c */ /* 0x002fe20003f45270 */
[C---:B---3--:R-:W-:Y:S01]  /*4280*/  @!P1 IMAD.HI.U32 R14, R13.reuse, R14, RZ ;  /* 0x0000000e0d0e9227 */ /* 0x048fe200078e00ff */
[----:B-----5:R-:W-:Y:S03]  /*4290*/  @!P1 ISETP.NE.AND P0, PT, R10, 0x1, PT ;  /* 0x000000010a00980c */ /* 0x020fe60003f05270 */
[C---:B------:R-:W-:Y:S01]  /*42a0*/  @!P1 IMAD.HI.U32 R11, R8.reuse, R11, RZ ;  /* 0x0000000b080b9227 */ /* 0x040fe200078e00ff */
[----:B------:R-:W-:Y:S04]  /*42b0*/  @!P1 SHF.R.U32.HI R14, RZ, R15, R14 ;  /* 0x0000000fff0e9219 */ /* 0x000fe8000001160e */
[----:B--2---:R-:W-:Y:S01]  /*42c0*/  @!P1 SHF.R.U32.HI R9, RZ, R0, R11 ;  /* 0x00000000ff099219 */ /* 0x004fe2000001160b */
[----:B------:R-:W-:Y:S01]  /*42d0*/  SYNCS.ARRIVE.TRANS64.RED.A1T0 RZ, [UR8], RZ ;  /* 0x000000ffffff79a7 */ /* 0x000fe20008100408 */
[----:B------:R-:W-:Y:S02]  /*42e0*/  @!P1 SEL R14, R13, R14, !P2 ;  /* 0x0000000e0d0e9207 */ /* 0x000fe40005000000 */
[----:B------:R-:W-:Y:S01]  /*42f0*/  @!P1 SEL R9, R8, R9, !P0 ;  /* 0x0000000908099207 */ /* 0x000fe20004000000 */
[----:B------:R-:W1:Y:S04]  /*4300*/  SYNCS.PHASECHK.TRANS64.TRYWAIT P5, [UR7+0x68], R12 ;  /* 0x0000680cff0075a7 */ /* 0x000e6800080a1107 */
[----:B------:R-:W-:Y:S02]  /*4310*/  @!P1 IMAD.IADD R0, R9, 0x1, -R14 ;  /* 0x0000000109009824 */ /* 0x000fe400078e0a0e */
[----:B------:R-:W-:Y:S02]  /*4320*/  @!P1 IMAD.IADD R9, R14, 0x1, -R9 ;  /* 0x000000010e099824 */ /* 0x000fe400078e0a09 */
[----:B------:R-:W-:Y:S02]  /*4330*/  @!P1 IMAD R13, R0, R3, R13 ;  /* 0x00000003000d9224 */ /* 0x000fe400078e020d */
[----:B------:R-:W-:Y:S01]  /*4340*/  @!P1 IMAD R8, R9, R10, R8 ;  /* 0x0000000a09089224 */ /* 0x000fe200078e0208 */
[----:B-1----:R-:W-:Y:S06]  /*4350*/  @!P5 BRA `(.L_x_76) ;  /* 0x000000440090d947 */ /* 0x002fec0003800000 */
.L_x_141:
[----:B-1----:R-:W-:Y:S01]  /*4360*/  @!P4 IADD3 R3, P0, PT, R32, 0x580, RZ ;  /* 0x000005802003c810 */ /* 0x002fe20007f1e0ff */
[----:B------:R-:W-:Y:S01]  /*4370*/  VOTEU.ALL UP1, P4 ;  /* 0x0000000000ff7886 */ /* 0x000fe20002020000 */
[----:B------:R-:W-:Y:S01]  /*4380*/  UMOV UR20, 0x0 ;  /* 0x0000000000147882 */ /* 0x000fe20000000000 */
[----:B------:R-:W-:Y:S01]  /*4390*/  UMOV UR21, 0x10000000 ;  /* 0x1000000000157882 */ /* 0x000fe20000000000 */
[----:B------:R-:W-:Y:S01]  /*43a0*/  @!P4 R2UR UR9, R3 ;  /* 0x000000000309c2ca */ /* 0x000fe200000e0000 */
[----:B------:R-:W-:Y:S01]  /*43b0*/  @!P4 IMAD.X R0, RZ, RZ, R33, P0 ;  /* 0x000000ffff00c224 */ /* 0x000fe200000e0621 */
[----:B------:R-:W-:Y:S01]  /*43c0*/  @!UP1 UIADD3 UR10, UPT, UPT, UR18, 0x40, URZ ;  /* 0x00000040120a9890 */ /* 0x000fe2000fffe0ff */
[----:B------:R-:W-:Y:S01]  /*43d0*/  ISETP.NE.AND P0, PT, R30, 0x2, PT ;  /* 0x000000021e00780c */ /* 0x000fe20003f05270 */
[----:B------:R-:W-:Y:S01]  /*43e0*/  UMOV UR11, UR19 ;  /* 0x00000013000b7c82 */ /* 0x000fe20008000000 */
[----:B------:R-:W-:Y:S01]  /*43f0*/  UMOV UR12, UR36 ;  /* 0x00000024000c7c82 */ /* 0x000fe20008000000 */
[----:B------:R-:W-:Y:S01]  /*4400*/  @!P4 R2UR UR8, R0 ;  /* 0x000000000008c2ca */ /* 0x000fe200000e0000 */
[----:B------:R-:W-:Y:S01]  /*4410*/  IMAD.IADD R20, R8, 0x1, R147 ;  /* 0x0000000108147824 */ /* 0x000fe200078e0293 */
[----:B------:R-:W-:Y:S01]  /*4420*/  @P3 R2UR UR36, R28 ;  /* 0x000000001c2432ca */ /* 0x000fe200000e0000 */
[----:B------:R-:W-:Y:S01]  /*4430*/  IMAD.IADD R21, R13, 0x1, R170 ;  /* 0x000000010d157824 */ /* 0x000fe200078e02aa */
[----:B------:R-:W-:Y:S02]  /*4440*/  SEL R0, RZ, 0x1, P0 ;  /* 0x00000001ff007807 */ /* 0x000fe40000000000 */
[----:B------:R-:W-:Y:S01]  /*4450*/  LOP3.LUT R31, R31, 0x1, RZ, 0x3c, !PT ;  /* 0x000000011f1f7812 */ /* 0x000fe200078e3cff */
[----:B------:R-:W-:Y:S01]  /*4460*/  IMAD.U32 R10, RZ, RZ, UR9 ;  /* 0x00000009ff0a7e24 */ /* 0x000fe2000f8e00ff */
[----:B------:R-:W-:Y:S01]  /*4470*/  @!UP1 UIADD3 UR9, UPT, UPT, UR7, 0x58, URZ ;  /* 0x0000005807099890 */ /* 0x000fe2000fffe0ff */
[----:B------:R-:W-:Y:S02]  /*4480*/  LOP3.LUT R29, R29, R0, RZ, 0x3c, !PT ;  /* 0x000000001d1d7212 */ /* 0x000fe400078e3cff */
[----:B------:R-:W-:Y:S02]  /*4490*/  SEL R30, R30, RZ, P0 ;  /* 0x000000ff1e1e7207 */ /* 0x000fe40000000000 */
[----:B------:R-:W-:Y:S01]  /*44a0*/  IMAD.U32 R11, RZ, RZ, UR8 ;  /* 0x00000008ff0b7e24 */ /* 0x000fe2000f8e00ff */
[----:B------:R-:W-:Y:S01]  /*44b0*/  @!P4 R2UR UR14, R10 ;  /* 0x000000000a0ec2ca */ /* 0x000fe200000e0000 */
[----:B------:R-:W-:Y:S01]  /*44c0*/  @!UP1 UIADD3 UR8, UPT, UPT, UR7, 0x2200, URZ ;  /* 0x0000220007089890 */ /* 0x000fe2000fffe0ff */
[----:B------:R-:W-:Y:S02]  /*44d0*/  VOTEU.ALL UP1, P4 ;  /* 0x0000000000ff7886 */ /* 0x000fe40002020000 */
[----:B------:R-:W-:Y:S11]  /*44e0*/  @!P4 R2UR UR15, R11 ;  /* 0x000000000b0fc2ca */ /* 0x000ff600000e0000 */
[----:B------:R-:W-:Y:S02]  /*44f0*/  @!UPT UIADD3 URZ, UPT, UPT, URZ, URZ, URZ ;  /* 0x000000fffffff290 */ /* 0x000fe4000fffe0ff */
[----:B------:R2:W-:Y:S01]  /*4500*/  @!UP1 UTMALDG.3D [UR8], [UR14], desc[UR20] ;  /* 0x000014080e0095b4 */ /* 0x0005e20008011000 */
[----:B------:R2:W-:Y:S01]  /*4510*/  @!P4 SYNCS.ARRIVE.TRANS64.RED.A0TR RZ, [UR7+0x58], R23 ;  /* 0x00005817ffffc9a7 */ /* 0x0005e20008300407 */
[----:B------:R-:W-:Y:S01]  /*4520*/  UPLOP3.LUT UP1, UPT, UPT, UPT, UPT, 0x80, 0x8 ;  /* 0x000000000008789c */ /* 0x000fe20003f2f070 */
[----:B------:R-:W-:Y:S01]  /*4530*/  SYNCS.ARRIVE.TRANS64.RED.A1T0 RZ, [UR13], RZ ;  /* 0x000000ffffff79a7 */ /* 0x000fe2000810040d */
[----:B------:R-:W-:Y:S09]  /*4540*/  @P3 BRA `(.L_x_77) ;  /* 0xfffffff400503947 */ /* 0x000ff2000383ffff */
[----:B------:R-:W-:-:S04]  /*4550*/  SHF.L.U32 R3, R31, 0x1f, RZ ;  /* 0x0000001f1f037819 */ /* 0x000fc800000006ff */
[----:B------:R-:W1:Y:S02]  /*4560*/  SYNCS.PHASECHK.TRANS64.TRYWAIT P0, [UR7+0x60], R3 ;  /* 0x00006003ff0075a7 */ /* 0x000e640008001107 */
[----:B-1----:R-:W-:Y:S05]  /*4570*/  @!P0 BRA `(.L_x_78) ;  /* 0x0000004400208947 */ /* 0x002fea0003800000 */
.L_x_143:
[----:B-1----:R-:W-:-:S07]  /*4580*/  MOV R0, UR7 ;  /* 0x0000000700007c02 */ /* 0x002fce0008000f00 */
.L_x_79:
[----:B-1----:R-:W-:-:S04]  /*4590*/  SHF.L.U32 R3, R31, 0x1f, RZ ;  /* 0x0000001f1f037819 */ /* 0x002fc800000006ff */
[----:B------:R1:W3:Y:S03]  /*45a0*/  SYNCS.PHASECHK.TRANS64.TRYWAIT P0, [R0+URZ+0x68], R3 ;  /* 0x00006803000075a7 */ /* 0x0002e600080011ff */
[----:B---3--:R-:W-:Y:S05]  /*45b0*/  @!P0 NANOSLEEP.SYNCS 0x989680 ;  /* 0x009896800000895d */ /* 0x008fea0003900000 */
[----:B------:R-:W3:Y:S02]  /*45c0*/  @!P0 SYNCS.PHASECHK.TRANS64 P0, [R0+URZ+0x68], R3 ;  /* 0x00006803000085a7 */ /* 0x000ee400080010ff */
[----:B--23--:R-:W-:Y:S05]  /*45d0*/  @P0 EXIT ;  /* 0x000000000000094d */ /* 0x00cfea0003800000 */
[----:B------:R-:W-:Y:S05]  /*45e0*/  BRA `(.L_x_79) ;  /* 0xfffffffc00e87947 */ /* 0x000fea000383ffff */
.L_x_68:
[----:B------:R-:W-:-:S06]  /*45f0*/  UISETP.GE.AND UP1, UPT, UR8, 0x4, UPT ;  /* 0x000000040800788c */ /* 0x000fcc000bf26270 */
[----:B------:R-:W-:-:S13]  /*4600*/  PLOP3.LUT P0, PT, PT, PT, UP1, 0x80, 0x8 ;  /* 0x000000000008781c */ /* 0x000fda0003f0f018 */
[----:B------:R-:W-:Y:S05]  /*4610*/  @!P0 EXIT ;  /* 0x000000000000894d */ /* 0x000fea0003800000 */
[----:B------:R-:W-:Y:S01]  /*4620*/  BAR.SYNC.DEFER_BLOCKING 0x6, 0xa0 ;  /* 0x0182800000007b1d */ /* 0x000fe20000010000 */
[C---:B------:R-:W-:Y:S01]  /*4630*/  IMAD.SHL.U32 R3, R189.reuse, 0x40, RZ ;  /* 0x00000040bd037824 */ /* 0x040fe200078e00ff */
[C---:B------:R-:W-:Y:S01]  /*4640*/  LOP3.LUT R193, R189.reuse, 0x60, RZ, 0xc0, !PT ;  /* 0x00000060bdc17812 */ /* 0x040fe200078ec0ff */
[C---:B------:R-:W-:Y:S01]  /*4650*/  IMAD.SHL.U32 R172, R189.reuse, 0x8, RZ ;  /* 0x00000008bdac7824 */ /* 0x040fe200078e00ff */
[C---:B------:R-:W-:Y:S01]  /*4660*/  LOP3.LUT R191, R189.reuse, 0x2, RZ, 0xc0, !PT ;  /* 0x00000002bdbf7812 */ /* 0x040fe200078ec0ff */
[----:B------:R-:W-:Y:S01]  /*4670*/  IMAD.U32 R79, R189, 0x10000, RZ ;  /* 0x00010000bd4f7824 */ /* 0x000fe200078e00ff */
[----:B------:R-:W-:Y:S02]  /*4680*/  UMOV UR49, 0x400 ;  /* 0x0000040000317882 */ /* 0x000fe40000000000 */
[----:B------:R-:W1:Y:S01]  /*4690*/  LDC R177, c[0x0][0x370] ;  /* 0x0000dc00ffb17b82 */ /* 0x000e620000000800 */
[----:B------:R-:W-:Y:S01]  /*46a0*/  ULEA UR49, UR37, UR49, 0x18 ;  /* 0x0000003125317291 */ /* 0x000fe2000f8ec0ff */
[----:B------:R-:W-:Y:S01]  /*46b0*/  LOP3.LUT R5, R3, 0x180, RZ, 0xc0, !PT ;  /* 0x0000018003057812 */ /* 0x000fe200078ec0ff */
[----:B------:R-:W-:Y:S01]  /*46c0*/  HFMA2 R195, -RZ, RZ, 0, 0 ;  /* 0x00000000ffc37431 */ /* 0x000fe200000001ff */
[----:B------:R-:W-:Y:S01]  /*46d0*/  LOP3.LUT R79, R79, 0x600000, RZ, 0xc0, !PT ;  /* 0x006000004f4f7812 */ /* 0x000fe200078ec0ff */
[----:B------:R-:W-:Y:S01]  /*46e0*/  UIADD3 UR4, UPT, UPT, UR49, 0x4200, URZ ;  /* 0x0000420031047890 */ /* 0x000fe2000fffe0ff */
[----:B------:R-:W-:Y:S01]  /*46f0*/  LOP3.LUT R172, R5, 0x30, R172, 0xf8, !PT ;  /* 0x0000003005ac7812 */ /* 0x000fe200078ef8ac */
[----:B------:R-:W-:Y:S01]  /*4700*/  IMAD.MOV.U32 R76, RZ, RZ, RZ ;  /* 0x000000ffff4c7224 */ /* 0x000fe200078e00ff */
[----:B------:R-:W2:Y:S01]  /*4710*/  LDC R74, c[0x0][0xb0c] ;  /* 0x0002c300ff4a7b82 */ /* 0x000ea20000000800 */
[----:B------:R-:W-:-:S02]  /*4720*/  LOP3.LUT R189, R189, 0x4, RZ, 0xc0, !PT ;  /* 0x00000004bdbd7812 */ /* 0x000fc400078ec0ff */
[----:B------:R-:W-:Y:S02]  /*4730*/  CS2R R182, SRZ ;  /* 0x0000000000b67805 */ /* 0x000fe4000001ff00 */
[----:B------:R-:W-:Y:S02]  /*4740*/  LOP3.LUT R172, R172, 0x1e40, R3, 0xf8, !PT ;  /* 0x00001e40acac7812 */ /* 0x000fe400078ef803 */
[----:B------:R-:W-:Y:S02]  /*4750*/  CS2R R180, SRZ ;  /* 0x0000000000b47805 */ /* 0x000fe4000001ff00 */
[----:B------:R-:W-:Y:S01]  /*4760*/  IADD3 R188, PT, PT, -R189, 0x2, RZ ;  /* 0x00000002bdbc7810 */ /* 0x000fe20007ffe1ff */
[----:B------:R-:W-:Y:S01]  /*4770*/  IMAD.MOV R176, RZ, RZ, -R191 ;  /* 0x000000ffffb07224 */ /* 0x000fe200078e0abf */
[----:B------:R-:W-:Y:S01]  /*4780*/  MOV R192, UR4 ;  /* 0x0000000400c07c02 */ /* 0x000fe20008000f00 */
[----:B------:R-:W4:Y:S01]  /*4790*/  LDC R174, c[0x0][0xb20] ;  /* 0x0002c800ffae7b82 */ /* 0x000f220000000800 */
[----:B------:R-:W3:Y:S01]  /*47a0*/  LDS R0, [UR49+0x130] ;  /* 0x00013031ff007984 */ /* 0x000ee20008000800 */
[----:B------:R-:W-:Y:S01]  /*47b0*/  VIADD R190, R172, UR49 ;  /* 0x00000031acbe7c36 */ /* 0x000fe20008000000 */
[----:B------:R-:W1:Y:S01]  /*47c0*/  LDCU.64 UR52, c[0x0][0x348] ;  /* 0x00006900ff3477ac */ /* 0x000e620008000a00 */
[----:B------:R-:W-:-:S02]  /*47d0*/  IMAD.MOV R175, RZ, RZ, -R189 ;  /* 0x000000ffffaf7224 */ /* 0x000fc400078e0abd */
[----:B------:R-:W-:Y:S01]  /*47e0*/  VIADD R190, R190, 0x200 ;  /* 0x00000200bebe7836 */ /* 0x000fe20000000000 */
[----:B------:R-:W1:Y:S01]  /*47f0*/  LDCU.64 UR38, c[0x0][0x888] ;  /* 0x00011100ff2677ac */ /* 0x000e620008000a00 */
[----:B------:R-:W1:Y:S01]  /*4800*/  LDC R73, c[0x0][0xb30] ;  /* 0x0002cc00ff497b82 */ /* 0x000e620000000800 */
[----:B------:R-:W1:Y:S01]  /*4810*/  LDCU.64 UR44, c[0x0][0x890] ;  /* 0x00011200ff2c77ac */ /* 0x000e620008000a00 */
[----:B------:R-:W-:-:S06]  /*4820*/  UIADD3 UR48, UPT, UPT, UR49, 0x200, URZ ;  /* 0x0000020031307890 */ /* 0x000fcc000fffe0ff */
[----:B------:R-:W1:Y:S08]  /*4830*/  LDC.64 R168, c[0x0][0xb10] ;  /* 0x0002c400ffa87b82 */ /* 0x000e700000000a00 */
[----:B------:R-:W1:Y:S08]  /*4840*/  LDC.64 R70, c[0x0][0xb18] ;  /* 0x0002c600ff467b82 */ /* 0x000e700000000a00 */
[----:B------:R-:W1:Y:S08]  /*4850*/  LDC.64 R68, c[0x0][0xb28] ;  /* 0x0002ca00ff447b82 */ /* 0x000e700000000a00 */
[----:B------:R-:W1:Y:S01]  /*4860*/  LDC.64 R166, c[0x0][0x8b0] ;  /* 0x00022c00ffa67b82 */ /* 0x000e620000000a00 */
[----:B---3--:R-:W-:-:S07]  /*4870*/  IMAD.IADD R79, R0, 0x1, R79 ;  /* 0x00000001004f7824 */ /* 0x008fce00078e024f */
[----:B------:R-:W3:Y:S08]  /*4880*/  LDC.64 R164, c[0x0][0x8a8] ;  /* 0x00022a00ffa47b82 */ /* 0x000ef00000000a00 */
[----:B--2-4-:R-:W1:Y:S02]  /*4890*/  LDC R178, c[0x0][0x374] ;  /* 0x0000dd00ffb27b82 */ /* 0x014e640000000800 */
.L_x_106:
[C---:B------:R-:W-:Y:S02]  /*48a0*/  LEA R0, R195.reuse, UR49, 0x3 ;  /* 0x00000031c3007c11 */ /* 0x040fe4000f8e18ff */
[----:B------:R-:W-:Y:S02]  /*48b0*/  SHF.L.U32 R3, R182, 0x1f, RZ ;  /* 0x0000001fb6037819 */ /* 0x000fe400000006ff */
[----:B------:R-:W-:Y:S02]  /*48c0*/  LEA R16, R195, UR49, 0x4 ;  /* 0x00000031c3107c11 */ /* 0x000fe4000f8e20ff */
[----:B------:R-:W2:Y:S02]  /*48d0*/  SYNCS.PHASECHK.TRANS64.TRYWAIT P0, [R0+URZ+0x80], R3 ;  /* 0x00008003000075a7 */ /* 0x000ea400080011ff */
[----:B-12---:R-:W-:Y:S05]  /*48e0*/  @!P0 BRA `(.L_x_80) ;  /* 0x00000040005c8947 */ /* 0x006fea0003800000 */
.L_x_144:
[----:B------:R-:W4:Y:S01]  /*48f0*/  LDC.64 R12, c[0x0][0xb10] ;  /* 0x0002c400ff0c7b82 */ /* 0x000f220000000a00 */
[----:B------:R-:W3:Y:S01]  /*4900*/  LDS.128 R16, [R16+0x110] ;  /* 0x0001100010107984 */ /* 0x000ee20000000c00 */
[----:B-1----:R-:W-:Y:S01]  /*4910*/  ISETP.NE.AND P1, PT, R73, 0x1, PT ;  /* 0x000000014900780c */ /* 0x002fe20003f25270 */
[----:B--2---:R-:W-:Y:S01]  /*4920*/  VIADD R0, R0, 0x90 ;  /* 0x0000009000007836 */ /* 0x004fe20000000000 */
[----:B------:R-:W-:Y:S04]  /*4930*/  ISETP.GE.AND P0, PT, R72, 0x1, PT ;  /* 0x000000014800780c */ /* 0x000fe80003f06270 */
[----:B------:R-:W1:Y:S01]  /*4940*/  LDC.64 R10, c[0x0][0xb18] ;  /* 0x0002c600ff0a7b82 */ /* 0x000e620000000a00 */
[----:B------:R-:W-:Y:S01]  /*4950*/  PRMT R0, RZ, 0x654, R0 ;  /* 0x00000654ff007816 */ /* 0x000fe20000000000 */
[----:B------:R-:W-:Y:S01]  /*4960*/  @!PT LDS RZ, [RZ] ;  /* 0x00000000fffff984 */ /* 0x000fe20000000800 */
[----:B------:R-:W-:Y:S01]  /*4970*/  @!PT LDS RZ, [RZ] ;  /* 0x00000000fffff984 */ /* 0x000fe20000000800 */
[----:B------:R-:W-:Y:S01]  /*4980*/  @!PT LDS RZ, [RZ] ;  /* 0x00000000fffff984 */ /* 0x000fe20000000800 */
[----:B------:R-:W-:Y:S01]  /*4990*/  @!PT LDS RZ, [RZ] ;  /* 0x00000000fffff984 */ /* 0x000fe20000000800 */
[----:B------:R2:W-:Y:S06]  /*49a0*/  MEMBAR.ALL.CTA ;  /* 0x0000000000007992 */ /* 0x0005ec0000008000 */
[----:B--2---:R-:W2:Y:S01]  /*49b0*/  FENCE.VIEW.ASYNC.S ;  /* 0x00000000000073c6 */ /* 0x004ea20000000000 */
[----:B------:R-:W1:Y:S08]  /*49c0*/  @!P1 LDC R14, c[0x0][0xb20] ;  /* 0x0002c800ff0e9b82 */ /* 0x000e700000000800 */
[----:B------:R-:W1:Y:S01]  /*49d0*/  @!P1 LDC R9, c[0x0][0xb0c] ;  /* 0x0002c300ff099b82 */ /* 0x000e620000000800 */
[----:B--2---:R2:W-:Y:S01]  /*49e0*/  SYNCS.ARRIVE.TRANS64.RED.A1T0 RZ, [R0+URZ], RZ ;  /* 0x000000ff00ff79a7 */ /* 0x0045e200081004ff */
[----:B---3--:R-:W-:Y:S04]  /*49f0*/  LOP3.LUT P4, RZ, R18, 0x1, RZ, 0xc0, !PT ;  /* 0x0000000112ff7812 */ /* 0x008fe8000788c0ff */
[----:B------:R-:W-:Y:S09]  /*4a00*/  P2R R194, PR, RZ, 0x10 ;  /* 0x00000010ffc27803 */ /* 0x000ff20000000000 */
[----:B------:R-:W-:Y:S02]  /*4a10*/  @P4 MOV R77, R16 ;  /* 0x00000010004d4202 */ /* 0x000fe40000000f00 */
[----:B------:R-:W-:Y:S01]  /*4a20*/  @P4 LOP3.LUT R75, R17, 0xffff, RZ, 0xc0, !PT ;  /* 0x0000ffff114b4812 */ /* 0x000fe200078ec0ff */
[----:B--2-4-:R-:W-:Y:S06]  /*4a30*/  @!P0 BRA `(.L_x_81) ;  /* 0x0000000000a48947 */ /* 0x014fec0003800000 */
[----:B------:R-:W-:Y:S01]  /*4a40*/  IMAD.HI.U32 R23, R178, R71, RZ ;  /* 0x00000047b2177227 */ /* 0x000fe200078e00ff */
[----:B------:R-:W-:Y:S02]  /*4a50*/  ISETP.NE.AND P0, PT, R70, 0x1, PT ;  /* 0x000000014600780c */ /* 0x000fe40003f05270 */
[----:B------:R-:W-:Y:S01]  /*4a60*/  ISETP.NE.AND P2, PT, R72, 0x1, PT ;  /* 0x000000014800780c */ /* 0x000fe20003f45270 */
[----:B------:R-:W-:Y:S01]  /*4a70*/  IMAD.HI.U32 R22, R177, R168, RZ ;  /* 0x000000a8b1167227 */ /* 0x000fe200078e00ff */
[----:B------:R-:W-:Y:S02]  /*4a80*/  SHF.R.U32.HI R23, RZ, R174, R23 ;  /* 0x000000aeff177219 */ /* 0x000fe40000011617 */
[----:B------:R-:W-:Y:S01]  /*4a90*/  ISETP.NE.AND P3, PT, R74, 0x1, PT ;  /* 0x000000014a00780c */ /* 0x000fe20003f65270 */
[----:B------:R-:W-:Y:S01]  /*4aa0*/  IMAD.HI.U32 R26, R77, R168, RZ ;  /* 0x000000a84d1a7227 */ /* 0x000fe200078e00ff */
[----:B------:R-:W-:Y:S02]  /*4ab0*/  SHF.R.U32.HI R22, RZ, R169, R22 ;  /* 0x000000a9ff167219 */ /* 0x000fe40000011616 */
[----:B------:R-:W-:Y:S01]  /*4ac0*/  SEL R3, R178, R23, !P0 ;  /* 0x00000017b2037207 */ /* 0x000fe20004000000 */
[----:B------:R-:W-:Y:S01]  /*4ad0*/  IMAD.HI.U32 R23, R75, R71, RZ ;  /* 0x000000474b177227 */ /* 0x000fe200078e00ff */
[----:B------:R-:W-:Y:S02]  /*4ae0*/  SEL R7, R177, R22, !P3 ;  /* 0x00000016b1077207 */ /* 0x000fe40005800000 */
[----:B------:R-:W-:Y:S01]  /*4af0*/  SHF.R.U32.HI R26, RZ, R169, R26 ;  /* 0x000000a9ff1a7219 */ /* 0x000fe2000001161a */
[-C--:B------:R-:W-:Y:S04]  /*4b00*/  IMAD.HI.U32 R22, R3, R68.reuse, RZ ;  /* 0x0000004403167227 */ /* 0x080fe800078e00ff */
[----:B------:R-:W-:Y:S01]  /*4b10*/  IMAD.HI.U32 R24, R7, R68, RZ ;  /* 0x0000004407187227 */ /* 0x000fe200078e00ff */
[-C--:B------:R-:W-:Y:S02]  /*4b20*/  @P2 SHF.R.U32.HI R3, RZ, R69.reuse, R22 ;  /* 0x00000045ff032219 */ /* 0x080fe40000011616 */
[----:B------:R-:W-:Y:S02]  /*4b30*/  SHF.R.U32.HI R22, RZ, R174, R23 ;  /* 0x000000aeff167219 */ /* 0x000fe40000011617 */
[----:B------:R-:W-:Y:S01]  /*4b40*/  @P2 SHF.R.U32.HI R7, RZ, R69, R24 ;  /* 0x00000045ff072219 */ /* 0x000fe20000011618 */
[C---:B------:R-:W-:Y:S01]  /*4b50*/  IMAD R2, R72.reuse, R3, RZ ;  /* 0x0000000348027224 */ /* 0x040fe200078e02ff */
[----:B------:R-:W-:Y:S02]  /*4b60*/  SEL R5, R75, R22, !P0 ;  /* 0x000000164b057207 */ /* 0x000fe40004000000 */
[----:B------:R-:W-:Y:S01]  /*4b70*/  SEL R3, R77, R26, !P3 ;  /* 0x0000001a4d037207 */ /* 0x000fe20005800000 */
[----:B------:R-:W-:Y:S01]  /*4b80*/  IMAD R4, R72, R7, RZ ;  /* 0x0000000748047224 */ /* 0x000fe200078e02ff */
[C---:B------:R-:W-:Y:S01]  /*4b90*/  ISETP.GE.AND P0, PT, R5.reuse, R2, PT ;  /* 0x000000020500720c */ /* 0x040fe20003f06270 */
[----:B------:R-:W-:Y:S03]  /*4ba0*/  IMAD.HI.U32 R6, R5, R68, RZ ;  /* 0x0000004405067227 */ /* 0x000fe600078e00ff */
[----:B------:R-:W-:Y:S01]  /*4bb0*/  ISETP.GE.OR P0, PT, R3, R4, P0 ;  /* 0x000000040300720c */ /* 0x000fe20000706670 */
[----:B------:R-:W-:Y:S01]  /*4bc0*/  IMAD.MOV R4, RZ, RZ, -R3 ;  /* 0x000000ffff047224 */ /* 0x000fe200078e0a03 */
[-C--:B------:R-:W-:Y:S03]  /*4bd0*/  SHF.R.U32.HI R6, RZ, R69.reuse, R6 ;  /* 0x00000045ff067219 */ /* 0x080fe60000011606 */
[----:B------:R-:W-:Y:S01]  /*4be0*/  IMAD R77, R74, R4, R77 ;  /* 0x000000044a4d7224 */ /* 0x000fe200078e024d */
[----:B------:R-:W-:Y:S05]  /*4bf0*/  SEL R15, R5, R6, !P2 ;  /* 0x00000006050f7207 */ /* 0x000fea0005000000 */
[----:B------:R-:W-:Y:S02]  /*4c00*/  IMAD.MOV R6, RZ, RZ, -R15 ;  /* 0x000000ffff067224 */ /* 0x000fe400078e0a0f */
[C---:B------:R-:W-:Y:S04]  /*4c10*/  @!P0 IMAD.HI.U32 R2, R3.reuse, R68, RZ ;  /* 0x0000004403028227 */ /* 0x040fe800078e00ff */
[----:B------:R-:W-:Y:S01]  /*4c20*/  IMAD R6, R72, R6, R5 ;  /* 0x0000000648067224 */ /* 0x000fe200078e0205 */
[----:B------:R-:W-:Y:S04]  /*4c30*/  @!P0 SHF.R.U32.HI R2, RZ, R69, R2 ;  /* 0x00000045ff028219 */ /* 0x000fe80000011602 */
[----:B------:R-:W-:Y:S02]  /*4c40*/  @!P0 SEL R0, R3, R2, !P2 ;  /* 0x0000000203008207 */ /* 0x000fe40005000000 */
[----:B------:R-:W-:Y:S02]  /*4c50*/  IADD3 R2, PT, PT, -R5, RZ, RZ ;  /* 0x000000ff05027210 */ /* 0x000fe40007ffe1ff */
[----:B------:R-:W-:Y:S01]  /*4c60*/  @!P0 IADD3 R8, PT, PT, R15, -R0, RZ ;  /* 0x800000000f088210 */ /* 0x000fe20007ffe0ff */
[----:B------:R-:W-:Y:S02]  /*4c70*/  @!P0 IMAD R0, R7, R6, R0 ;  /* 0x0000000607008224 */ /* 0x000fe400078e0200 */
[----:B------:R-:W-:Y:S02]  /*4c80*/  IMAD R75, R70, R2, R75 ;  /* 0x00000002464b7224 */ /* 0x000fe400078e024b */
[----:B------:R-:W-:Y:S02]  /*4c90*/  @!P0 IMAD R5, R8, R72, R3 ;  /* 0x0000004808058224 */ /* 0x000fe400078e0203 */
[----:B------:R-:W-:Y:S04]  /*4ca0*/  @!P0 IMAD.MOV.U32 R3, RZ, RZ, R0 ;  /* 0x000000ffff038224 */ /* 0x000fe800078e0000 */
[----:B------:R-:W-:Y:S02]  /*4cb0*/  IMAD R77, R3, R74, R77 ;  /* 0x0000004a034d7224 */ /* 0x000fe400078e024d */
[----:B------:R-:W-:Y:S07]  /*4cc0*/  IMAD R75, R5, R70, R75 ;  /* 0x00000046054b7224 */ /* 0x000fee00078e024b */
.L_x_81:
[----:B-1----:R-:W-:Y:S01]  /*4cd0*/  @!P1 ISETP.NE.AND P0, PT, R10, 0x1, PT ;  /* 0x000000010a00980c */ /* 0x002fe20003f05270 */
[----:B------:R-:W-:Y:S01]  /*4ce0*/  @!P1 IMAD.HI.U32 R0, R77, R12, RZ ;  /* 0x0000000c4d009227 */ /* 0x000fe200078e00ff */
[----:B------:R-:W-:Y:S01]  /*4cf0*/  @!P1 ISETP.NE.AND P2, PT, R9, 0x1, PT ;  /* 0x000000010900980c */ /* 0x000fe20003f45270 */
[----:B------:R-:W-:Y:S01]  /*4d00*/  ULOP3.LUT UP0, URZ, UR48, 0x1b0, URZ, 0xc0, !UPT ;  /* 0x000001b030ff7892 */ /* 0x000fe2000f80c0ff */
[----:B------:R-:W-:Y:S01]  /*4d10*/  R2UR UR42, R21 ;  /* 0x00000000152a72ca */ /* 0x000fe200000e0000 */
[----:B------:R-:W-:Y:S01]  /*4d20*/  @!P1 IMAD.HI.U32 R3, R75, R11, RZ ;  /* 0x0000000b4b039227 */ /* 0x000fe200078e00ff */
[----:B------:R-:W-:Y:S02]  /*4d30*/  @!P1 SHF.R.U32.HI R0, RZ, R13, R0 ;  /* 0x0000000dff009219 */ /* 0x000fe40000011600 */
[----:B------:R-:W-:Y:S01]  /*4d40*/  R2UR UR41, R20 ;  /* 0x00000000142972ca */ /* 0x000fe200000e0000 */
[----:B------:R-:W-:Y:S01]  /*4d50*/  VIADD R195, R195, 0x1 ;  /* 0x00000001c3c37836 */ /* 0x000fe20000000000 */
[----:B------:R-:W-:Y:S02]  /*4d60*/  @!P1 SHF.R.U32.HI R2, RZ, R14, R3 ;  /* 0x0000000eff029219 */ /* 0x000fe40000011603 */
[----:B------:R-:W-:Y:S02]  /*4d70*/  @!P1 SEL R3, R77, R0, !P2 ;  /* 0x000000004d039207 */ /* 0x000fe40005000000 */
[----:B------:R-:W-:Y:S02]  /*4d80*/  @!P1 SEL R2, R75, R2, !P0 ;  /* 0x000000024b029207 */ /* 0x000fe40004000000 */
[----:B------:R-:W-:Y:S01]  /*4d90*/  @P4 SHF.R.U32.HI R179, RZ, 0x10, R17 ;  /* 0x00000010ffb34819 */ /* 0x000fe20000011611 */
[----:B------:R-:W-:Y:S02]  /*4da0*/  USHF.L.U32 UR42, UR42, 0x7, URZ ;  /* 0x000000072a2a7899 */ /* 0x000fe400080006ff */
[----:B------:R-:W-:Y:S02]  /*4db0*/  @!P1 IMAD.IADD R0, R2, 0x1, -R3 ;  /* 0x0000000102009824 */ /* 0x000fe400078e0a03 */
[----:B------:R-:W-:Y:S01]  /*4dc0*/  @!P1 IMAD.IADD R2, R3, 0x1, -R2 ;  /* 0x0000000103029824 */ /* 0x000fe200078e0a02 */
[----:B------:R-:W-:Y:S01]  /*4dd0*/  USHF.L.U32 UR41, UR41, 0x7, URZ ;  /* 0x0000000729297899 */ /* 0x000fe200080006ff */
[----:B------:R-:W-:Y:S02]  /*4de0*/  @!P1 IMAD R77, R0, R9, R77 ;  /* 0x00000009004d9224 */ /* 0x000fe400078e024d */
[----:B------:R-:W-:Y:S01]  /*4df0*/  @!P1 IMAD R75, R2, R10, R75 ;  /* 0x0000000a024b9224 */ /* 0x000fe200078e024b */
[----:B------:R-:W-:Y:S08]  /*4e00*/  BRA.U !UP0, `(.L_x_82) ;  /* 0x0000000108407547 */ /* 0x000ff0000b800000 */
[----:B------:R-:W1:Y:S01]  /*4e10*/  LDCU.64 UR8, c[0x4][0x80] ;  /* 0x01001000ff0877ac */ /* 0x000e620008000a00 */
[----:B------:R-:W-:Y:S01]  /*4e20*/  MOV R3, 0x0 ;  /* 0x0000000000037802 */ /* 0x000fe20000000f00 */
[----:B------:R-:W-:Y:S02]  /*4e30*/  HFMA2 R12, -RZ, RZ, 0, 5.9604644775390625e-08 ;  /* 0x00000001ff0c7431 */ /* 0x000fe400000001ff */
[----:B------:R-:W-:Y:S02]  /*4e40*/  IMAD.MOV.U32 R8, RZ, RZ, 0x70 ;  /* 0x00000070ff087424 */ /* 0x000fe400078e00ff */
[----:B------:R-:W-:Y:S01]  /*4e50*/  IMAD.MOV.U32 R13, RZ, RZ, RZ ;  /* 0x000000ffff0d7224 */ /* 0x000fe200078e00ff */
[----:B------:R-:W2:Y:S01]  /*4e60*/  LDCU.64 UR6, c[0x4][0x88] ;  /* 0x01001100ff0677ac */ /* 0x000ea20008000a00 */
[----:B------:R-:W3:Y:S01]  /*4e70*/  LDC.64 R2, c[0x4][R3] ;  /* 0x0100000003027b82 */ /* 0x000ee20000000a00 */
[----:B------:R-:W4:Y:S01]  /*4e80*/  LDCU.64 UR4, c[0x4][0x8] ;  /* 0x01000100ff0477ac */ /* 0x000f220008000a00 */
[----:B-1----:R-:W-:Y:S01]  /*4e90*/  MOV R5, UR9 ;  /* 0x0000000900057c02 */ /* 0x002fe20008000f00 */
[----:B------:R-:W-:Y:S01]  /*4ea0*/  IMAD.U32 R4, RZ, RZ, UR8 ;  /* 0x00000008ff047e24 */ /* 0x000fe2000f8e00ff */
[----:B--2---:R-:W-:Y:S01]  /*4eb0*/  MOV R7, UR7 ;  /* 0x0000000700077c02 */ /* 0x004fe20008000f00 */
[----:B------:R-:W-:Y:S01]  /*4ec0*/  IMAD.U32 R6, RZ, RZ, UR6 ;  /* 0x00000006ff067e24 */ /* 0x000fe2000f8e00ff */
[----:B----4-:R-:W-:Y:S01]  /*4ed0*/  MOV R11, UR5 ;  /* 0x00000005000b7c02 */ /* 0x010fe20008000f00 */
[----:B------:R-:W-:Y:S02]  /*4ee0*/  IMAD.U32 R10, RZ, RZ, UR4 ;  /* 0x00000004ff0a7e24 */ /* 0x000fe4000f8e00ff */
[----:B------:R-:W-:Y:S07]  /*4ef0*/  LEPC R20, `(.L_x_82) ;  /* 0x000000001014794e */ /* 0x000fee0000000000 */
[----:B---3-5:R-:W-:Y:S05]  /*4f00*/  CALL.ABS.NOINC R2 ;  /* 0x0000000002007343 */ /* 0x028fea0003c00000 */
.L_x_82:
[----:B------:R-:W-:Y:S01]  /*4f10*/  LOP3.LUT P0, RZ, R192, 0x1b0, RZ, 0xc0, !PT ;  /* 0x000001b0c0ff7812 */ /* 0x000fe2000780c0ff */
[----:B------:R-:W-:Y:S11]  /*4f20*/  BSSY.RECONVERGENT B6, `(.L_x_83) ;  /* 0x0000013000067945 */ /* 0x000ff60003800200 */
[----:B------:R-:W-:Y:S01]  /*4f30*/  @!UPT UIADD3 URZ, UPT, UPT, URZ, URZ, URZ ;  /* 0x000000fffffff290 */ /* 0x000fe2000fffe0ff */
[----:B------:R-:W-:Y:S05]  /*4f40*/  @!P0 BRA `(.L_x_84) ;  /* 0x0000000000408947 */ /* 0x000fea0003800000 */
        /* <DEDUP_REMOVED lines=16> */
.L_x_84:
[----:B------:R-:W-:Y:S05]  /*5050*/  BSYNC.RECONVERGENT B6 ;  /* 0x0000000000067941 */ /* 0x000fea0003800200 */
.L_x_83:
[----:B------:R-:W-:Y:S01]  /*5060*/  ISETP.NE.U32.AND P4, PT, R166, RZ, PT ;  /* 0x000000ffa600720c */ /* 0x000fe20003f85070 */
[----:B------:R-:W-:Y:S01]  /*5070*/  UISETP.NE.AND UP2, UPT, UR50, URZ, UPT ;  /* 0x000000ff3200728c */ /* 0x000fe2000bf45270 */
[----:B------:R-:W-:Y:S01]  /*5080*/  ISETP.NE.U32.AND P2, PT, RZ, UR38, PT ;  /* 0x00000026ff007c0c */ /* 0x000fe2000bf45070 */
[----:B------:R-:W-:Y:S01]  /*5090*/  UISETP.NE.U32.AND UP1, UPT, UR44, URZ, UPT ;  /* 0x000000ff2c00728c */ /* 0x000fe2000bf25070 */
[----:B------:R-:W-:Y:S01]  /*50a0*/  ISETP.NE.AND.EX P4, PT, R167, RZ, PT, P4 ;  /* 0x000000ffa700720c */ /* 0x000fe20003f85340 */
[----:B------:R-:W-:Y:S01]  /*50b0*/  UPLOP3.LUT UP0, UPT, UPT, UPT, UPT, 0x40, 0x4 ;  /* 0x000000000004789c */ /* 0x000fe20003f0e870 */
[----:B------:R-:W-:Y:S01]  /*50c0*/  ISETP.NE.AND.EX P2, PT, RZ, UR39, PT, P2 ;  /* 0x00000027ff007c0c */ /* 0x000fe2000bf45320 */
[----:B------:R-:W-:Y:S01]  /*50d0*/  UISETP.NE.AND.EX UP1, UPT, UR45, URZ, UPT, UP1 ;  /* 0x000000ff2d00728c */ /* 0x000fe2000bf25310 */
[----:B------:R-:W-:Y:S04]  /*50e0*/  PLOP3.LUT P1, PT, PT, PT, UP2, 0x80, 0x8 ;  /* 0x000000000008781c */ /* 0x000fe80003f2f028 */
[----:B------:R-:W-:Y:S06]  /*50f0*/  @UP2 UPLOP3.LUT UP0, UPT, UPT, UPT, UP1, 0x80, 0x8 ;  /* 0x000000000008289c */ /* 0x000fec0003f0f010 */
[----:B------:R-:W-:Y:S01]  /*5100*/  PLOP3.LUT P0, PT, PT, PT, UP0, 0x80, 0x8 ;  /* 0x000000000008781c */ /* 0x000fe20003f0f008 */
[----:B------:R-:W-:Y:S01]  /*5110*/  @!UPT UIADD3 URZ, UPT, UPT, URZ, URZ, URZ ;  /* 0x000000fffffff290 */ /* 0x000fe2000fffe0ff */
[----:B------:R-:W-:Y:S11]  /*5120*/  BRA.U !UP1, `(.L_x_85) ;  /* 0x0000000109387547 */ /* 0x000ff6000b800000 */
[----:B------:R-:W-:Y:S01]  /*5130*/  UISETP.NE.U32.AND UP0, UPT, UR38, URZ, UPT ;  /* 0x000000ff2600728c */ /* 0x000fe2000bf05070 */
[----:B------:R-:W-:Y:S02]  /*5140*/  HFMA2 R0, -RZ, RZ, 0, 5.9604644775390625e-08 ;  /* 0x00000001ff007431 */ /* 0x000fe400000001ff */
[----:B------:R-:W-:Y:S01]  /*5150*/  IMAD.MOV.U32 R171, RZ, RZ, 0x1 ;  /* 0x00000001ffab7424 */ /* 0x000fe200078e00ff */
[----:B------:R-:W-:Y:S06]  /*5160*/  UISETP.NE.AND.EX UP0, UPT, UR39, URZ, UPT, UP0 ;  /* 0x000000ff2700728c */ /* 0x000fec000bf05300 */
[----:B------:R-:W-:Y:S05]  /*5170*/  PLOP3.LUT P3, PT, PT, PT, UP0, 0x80, 0x8 ;  /* 0x000000000008781c */ /* 0x000fea0003f6f008 */
[----:B------:R-:W1:Y:S01]  /*5180*/  @UP0 LDCU.64 UR6, c[0x0][0x888] ;  /* 0x00011100ff0607ac */ /* 0x000e620008000a00 */
[----:B------:R-:W-:Y:S07]  /*5190*/  @UP0 UIMAD UR4, UR36, UR44, URZ ;  /* 0x0000002c240402a4 */ /* 0x000fee000f8e02ff */
[----:B------:R-:W-:Y:S01]  /*51a0*/  @!P3 PRMT R171, R0, 0x7610, R171 ;  /* 0x0000761000abb816 */ /* 0x000fe200000000ab */
[----:B-1----:R-:W-:Y:S03]  /*51b0*/  @UP0 UIMAD.WIDE UR6, UR4, 0x4, UR6 ;  /* 0x00000004040608a5 */ /* 0x002fe6000f8e0206 */
[----:B------:R-:W1:Y:S03]  /*51c0*/  @!UP0 LDCU UR4, c[0x0][0x880] ;  /* 0x00011000ff0487ac */ /* 0x000e660008000800 */
[----:B------:R-:W-:Y:S01]  /*51d0*/  IMAD.U32 R2, RZ, RZ, UR6 ;  /* 0x00000006ff027e24 */ /* 0x000fe2000f8e00ff */
[----:B------:R-:W-:Y:S05]  /*51e0*/  MOV R3, UR7 ;  /* 0x0000000700037c02 */ /* 0x000fea0008000f00 */
[----:B-----5:R2:W5:Y:S02]  /*51f0*/  @P3 LDG.E R81, desc[UR46][R2.64] ;  /* 0x0000002e02513981 */ /* 0x020564000c1e1900 */
[----:B-12---:R-:W-:Y:S02]  /*5200*/  @!P3 IMAD.U32 R81, RZ, RZ, UR4 ;  /* 0x00000004ff51be24 */ /* 0x006fe4000f8e00ff */
.L_x_85:
[----:B------:R-:W-:Y:S05]  /*5210*/  @!P4 BRA `(.L_x_86) ;  /* 0x000000000020c947 */ /* 0x000fea0003800000 */
[----:B------:R-:W-:Y:S04]  /*5220*/  ISETP.NE.U32.AND P3, PT, R164, RZ, PT ;  /* 0x000000ffa400720c */ /* 0x000fe80003f65070 */
[----:B------:R-:W-:Y:S11]  /*5230*/  ISETP.NE.AND.EX P3, PT, R165, RZ, PT, P3 ;  /* 0x000000ffa500720c */ /* 0x000ff60003f65330 */
[----:B------:R-:W-:Y:S02]  /*5240*/  @!UPT UIADD3 URZ, UPT, UPT, URZ, URZ, URZ ;  /* 0x000000fffffff290 */ /* 0x000fe4000fffe0ff */
[----:B------:R-:W1:Y:S01]  /*5250*/  @P3 LDC.64 R2, c[0x0][0x8a8] ;  /* 0x00022a00ff023b82 */ /* 0x000e620000000a00 */
[----:B------:R-:W-:Y:S04]  /*5260*/  @P3 IMAD R0, R166, UR36, RZ ;  /* 0x00000024a6003c24 */ /* 0x000fe8000f8e02ff */
[----:B-1----:R-:W-:Y:S05]  /*5270*/  @P3 IMAD.WIDE R2, R0, 0x4, R2 ;  /* 0x0000000400023825 */ /* 0x002fea00078e0202 */
[----:B-----5:R1:W5:Y:S02]  /*5280*/  @P3 LDG.E R78, desc[UR46][R2.64] ;  /* 0x0000002e024e3981 */ /* 0x020364000c1e1900 */
[----:B-1----:R-:W2:Y:S02]  /*5290*/  @!P3 LDC R78, c[0x0][0x8a0] ;  /* 0x00022800ff4ebb82 */ /* 0x002ea40000000800 */
.L_x_86:
[----:B-----5:R-:W-:Y:S01]  /*52a0*/  FSETP.NEU.AND P4, PT, R81, RZ, PT ;  /* 0x000000ff5100720b */ /* 0x020fe20003f8d000 */
[----:B------:R-:W-:Y:S01]  /*52b0*/  BSSY B1, `(.L_x_87) ;  /* 0x0000047000017945 */ /* 0x000fe20003800000 */
[----:B------:R-:W-:Y:S01]  /*52c0*/  SEL R5, RZ, 0xffffffff, P2 ;  /* 0xffffffffff057807 */ /* 0x000fe20001000000 */
[----:B------:R-:W-:Y:S01]  /*52d0*/  IMAD.MOV.U32 R208, RZ, RZ, 0x1 ;  /* 0x00000001ffd07424 */ /* 0x000fe200078e00ff */
[----:B------:R-:W-:Y:S01]  /*52e0*/  LOP3.LUT P3, RZ, R171, 0xff, RZ, 0xc0, !PT ;  /* 0x000000ffabff7812 */ /* 0x000fe2000786c0ff */
[C---:B------:R-:W-:Y:S01]  /*52f0*/  IMAD R80, R76.reuse, 0x80, R79 ;  /* 0x000000804c507824 */ /* 0x040fe200078e024f */
[----:B------:R-:W-:Y:S02]  /*5300*/  @P1 SEL R0, RZ, 0xffffffff, P4 ;  /* 0xffffffffff001807 */ /* 0x000fe40002000000 */
[----:B------:R-:W-:Y:S02]  /*5310*/  CS2R R162, SRZ ;  /* 0x0000000000a27805 */ /* 0x000fe4000001ff00 */
[----:B------:R-:W-:Y:S02]  /*5320*/  LEA R3, R181, UR49, 0x3 ;  /* 0x00000031b5037c11 */ /* 0x000fe4000f8e18ff */
[----:B------:R-:W-:Y:S02]  /*5330*/  CS2R R160, SRZ ;  /* 0x0000000000a07805 */ /* 0x000fe4000001ff00 */
[----:B------:R-:W-:Y:S02]  /*5340*/  @P0 SEL R0, R5, R0, !P3 ;  /* 0x0000000005000207 */ /* 0x000fe40005800000 */
[----:B------:R-:W-:Y:S02]  /*5350*/  CS2R R158, SRZ ;  /* 0x00000000009e7805 */ /* 0x000fe4000001ff00 */
[----:B------:R-:W-:Y:S02]  /*5360*/  LEA R207, R76, UR49, 0x3 ;  /* 0x000000314ccf7c11 */ /* 0x000fe4000f8e18ff */
[----:B------:R-:W-:Y:S02]  /*5370*/  CS2R R156, SRZ ;  /* 0x00000000009c7805 */ /* 0x000fe4000001ff00 */
[----:B------:R-:W-:Y:S02]  /*5380*/  @P1 LOP3.LUT R0, R0, 0x1, RZ, 0xc0, !PT ;  /* 0x0000000100001812 */ /* 0x000fe400078ec0ff */
[----:B------:R-:W-:Y:S02]  /*5390*/  CS2R R154, SRZ ;  /* 0x00000000009a7805 */ /* 0x000fe4000001ff00 */
[----:B------:R-:W-:Y:S02]  /*53a0*/  SHF.L.U32 R2, R183, 0x1f, RZ ;  /* 0x0000001fb7027819 */ /* 0x000fe400000006ff */
[----:B------:R-:W-:Y:S02]  /*53b0*/  CS2R R152, SRZ ;  /* 0x0000000000987805 */ /* 0x000fe4000001ff00 */
[----:B------:R-:W-:Y:S02]  /*53c0*/  ISETP.NE.U32.OR P6, PT, R0, 0x1, !P1 ;  /* 0x000000010000780c */ /* 0x000fe40004fc5470 */
[----:B------:R-:W-:Y:S02]  /*53d0*/  CS2R R150, SRZ ;  /* 0x0000000000967805 */ /* 0x000fe4000001ff00 */
[----:B------:R-:W-:Y:S02]  /*53e0*/  PLOP3.LUT P2, PT, PT, PT, UP1, 0x80, 0x8 ;  /* 0x000000000008781c */ /* 0x000fe40003f4f018 */
[----:B------:R-:W-:Y:S02]  /*53f0*/  CS2R R148, SRZ ;  /* 0x0000000000947805 */ /* 0x000fe4000001ff00 */
[----:B------:R-:W-:Y:S02]  /*5400*/  SEL R0, RZ, 0xffffffff, P4 ;  /* 0xffffffffff007807 */ /* 0x000fe40002000000 */
[----:B------:R-:W-:Y:S03]  /*5410*/  P2R R184, PR, RZ, 0x40 ;  /* 0x00000040ffb87803 */ /* 0x000fe60000000000 */
[----:B------:R-:W-:Y:S04]  /*5420*/  @P6 SHF.L.U32 R4, R180, 0x1f, RZ ;  /* 0x0000001fb4046819 */ /* 0x000fe800000006ff */
[----:B------:R-:W-:Y:S01]  /*5430*/  @P2 SEL R0, R5, R0, !P3 ;  /* 0x0000000005002207 */ /* 0x000fe20005800000 */
[----:B------:R-:W1:Y:S03]  /*5440*/  @P6 SYNCS.PHASECHK.TRANS64.TRYWAIT P1, [R3+URZ+0x50], R4 ;  /* 0x00005004030065a7 */ /* 0x000e6600080211ff */
[----:B------:R-:W-:Y:S04]  /*5450*/  LOP3.LUT R0, R0, 0x1, RZ, 0xc0, !PT ;  /* 0x0000000100007812 */ /* 0x000fe800078ec0ff */
[----:B------:R-:W-:Y:S04]  /*5460*/  ISETP.NE.U32.AND P5, PT, R0, 0x1, PT ;  /* 0x000000010000780c */ /* 0x000fe80003fa5070 */
[----:B------:R-:W-:Y:S01]  /*5470*/  P2R R209, PR, RZ, 0x20 ;  /* 0x00000020ffd17803 */ /* 0x000fe20000000000 */
[----:B------:R3:W4:Y:S01]  /*5480*/  SYNCS.PHASECHK.TRANS64.TRYWAIT P0, [R207+URZ+0xa0], R2 ;  /* 0x0000a002cf0075a7 */ /* 0x00072200080011ff */
[----:B-1----:R-:W-:Y:S01]  /*5490*/  @P6 SEL R208, RZ, 0x1, !P1 ;  /* 0x00000001ffd06807 */ /* 0x002fe20004800000 */
[----:B---3--:R-:W-:Y:S06]  /*54a0*/  @!P6 BRA `(.L_x_88) ;  /* 0x00000000009ce947 */ /* 0x008fec0003800000 */
[----:B------:R-:W-:Y:S01]  /*54b0*/  @P5 IMAD R6, R181, 0x2000, R190 ;  /* 0x00002000b5065824 */ /* 0x000fe200078e02be */
[----:B------:R-:W-:Y:S01]  /*54c0*/  ISETP.NE.AND P1, PT, R208, RZ, PT ;  /* 0x000000ffd000720c */ /* 0x000fe20003f25270 */
[----:B------:R-:W-:Y:S01]  /*54d0*/  BSSY B0, `(.L_x_89) ;  /* 0x0000010000007945 */ /* 0x000fe20003800000 */
[----:B------:R-:W-:Y:S01]  /*54e0*/  CS2R R150, SRZ ;  /* 0x0000000000967805 */ /* 0x000fe2000001ff00 */
[--C-:B------:R-:W-:Y:S01]  /*54f0*/  @P5 IMAD R7, R191, -0x10, R6.reuse ;  /* 0xfffffff0bf075824 */ /* 0x100fe200078e0206 */
[----:B------:R-:W-:Y:S01]  /*5500*/  CS2R R148, SRZ ;  /* 0x0000000000947805 */ /* 0x000fe2000001ff00 */
[----:B------:R-:W-:Y:S01]  /*5510*/  @P5 IMAD R5, R189, -0x10, R6 ;  /* 0xfffffff0bd055824 */ /* 0x000fe200078e0206 */
[----:B------:R-:W-:Y:S01]  /*5520*/  CS2R R158, SRZ ;  /* 0x00000000009e7805 */ /* 0x000fe2000001ff00 */
[----:B------:R-:W-:Y:S01]  /*5530*/  @P5 IMAD R4, R188, 0x10, R7 ;  /* 0x00000010bc045824 */ /* 0x000fe200078e0207 */
[----:B------:R-:W-:Y:S02]  /*5540*/  CS2R R156, SRZ ;  /* 0x00000000009c7805 */ /* 0x000fe4000001ff00 */
[----:B------:R-:W-:Y:S02]  /*5550*/  CS2R R154, SRZ ;  /* 0x00000000009a7805 */ /* 0x000fe4000001ff00 */
[----:B------:R-:W-:Y:S02]  /*5560*/  CS2R R152, SRZ ;  /* 0x0000000000987805 */ /* 0x000fe4000001ff00 */
[----:B------:R-:W-:Y:S02]  /*5570*/  CS2R R162, SRZ ;  /* 0x0000000000a27805 */ /* 0x000fe4000001ff00 */
[----:B------:R-:W-:Y:S01]  /*5580*/  CS2R R160, SRZ ;  /* 0x0000000000a07805 */ /* 0x000fe2000001ff00 */
[----:B------:R-:W-:Y:S06]  /*5590*/  @P1 BRA `(.L_x_90) ;  /* 0x00000000000c1947 */ /* 0x000fec0003800000 */
[----:B------:R-:W-:Y:S04]  /*55a0*/  SHF.L.U32 R0, R180, 0x1f, RZ ;  /* 0x0000001fb4007819 */ /* 0x000fe800000006ff */
[----:B------:R-:W1:Y:S02]  /*55b0*/  SYNCS.PHASECHK.TRANS64.TRYWAIT P1, [R3+URZ+0x50], R0 ;  /* 0x00005000030075a7 */ /* 0x000e6400080211ff */
[----:B-1----:R-:W-:Y:S05]  /*55c0*/  @!P1 BRA `(.L_x_91) ;  /* 0x0000003400389947 */ /* 0x002fea0003800000 */
.L_x_90:
[----:B------:R-:W-:Y:S05]  /*55d0*/  BSYNC B0 ;  /* 0x0000000000007941 */ /* 0x000fea0003800000 */
.L_x_89:
[----:B------:R-:W-:Y:S01]  /*55e0*/  ISETP.NE.AND P1, PT, R209, RZ, PT ;  /* 0x000000ffd100720c */ /* 0x000fe20003f25270 */
[----:B-1----:R-:W-:Y:S02]  /*55f0*/  VIADD R3, R3, 0x60 ;  /* 0x0000006003037836 */ /* 0x002fe40000000000 */
[----:B------:R-:W-:Y:S02]  /*5600*/  IMAD.U32 R0, RZ, RZ, UR37 ;  /* 0x00000025ff007e24 */ /* 0x000fe4000f8e00ff */
[----:B------:R-:W-:Y:S03]  /*5610*/  VIADD R181, R181, 0x1 ;  /* 0x00000001b5b57836 */ /* 0x000fe60000000000 */
[----:B------:R-:W-:Y:S05]  /*5620*/  PRMT R0, R0, 0x654, R3 ;  /* 0x0000065400007816 */ /* 0x000fea0000000003 */
[----:B------:R1:W3:Y:S04]  /*5630*/  @P1 LDS.128 R148, [R6] ;  /* 0x0000000006941984 */ /* 0x0002e80000000c00 */
[----:B------:R1:W1:Y:S04]  /*5640*/  @P1 LDS.128 R156, [R5+0x20] ;  /* 0x00002000059c1984 */ /* 0x0002680000000c00 */
[----:B------:R1:W1:Y:S04]  /*5650*/  @P1 LDS.128 R152, [R7+0x10] ;  /* 0x0000100007981984 */ /* 0x0002680000000c00 */
[----:B------:R1:W1:Y:S01]  /*5660*/  @P1 LDS.128 R160, [R4+0x10] ;  /* 0x0000100004a01984 */ /* 0x0002620000000c00 */
[C---:B------:R-:W-:Y:S01]  /*5670*/  ISETP.NE.AND P1, PT, R181.reuse, 0x2, PT ;  /* 0x00000002b500780c */ /* 0x040fe20003f25270 */
[----:B------:R-:W-:Y:S01]  /*5680*/  @!PT LDS RZ, [RZ] ;  /* 0x00000000fffff984 */ /* 0x000fe20000000800 */
[----:B------:R-:W-:Y:S01]  /*5690*/  @!PT LDS RZ, [RZ] ;  /* 0x00000000fffff984 */ /* 0x000fe20000000800 */
[----:B------:R-:W-:Y:S01]  /*56a0*/  @!PT LDS RZ, [RZ] ;  /* 0x00000000fffff984 */ /* 0x000fe20000000800 */
[----:B------:R-:W-:Y:S01]  /*56b0*/  @!PT LDS RZ, [RZ] ;  /* 0x00000000fffff984 */ /* 0x000fe20000000800 */
[----:B------:R5:W-:Y:S06]  /*56c0*/  MEMBAR.ALL.CTA ;  /* 0x0000000000007992 */ /* 0x000bec0000008000 */
[----:B-----5:R-:W5:Y:S01]  /*56d0*/  FENCE.VIEW.ASYNC.S ;  /* 0x00000000000073c6 */ /* 0x020f620000000000 */
[----:B------:R-:W-:Y:S02]  /*56e0*/  SEL R3, RZ, 0x1, P1 ;  /* 0x00000001ff037807 */ /* 0x000fe40000800000 */
[----:B------:R-:W-:Y:S02]  /*56f0*/  SEL R181, R181, RZ, P1 ;  /* 0x000000ffb5b57207 */ /* 0x000fe40000800000 */
[----:B------:R-:W-:Y:S01]  /*5700*/  LOP3.LUT R180, R180, R3, RZ, 0x3c, !PT ;  /* 0x00000003b4b47212 */ /* 0x000fe200078e3cff */
[----:B-----5:R1:W-:Y:S06]  /*5710*/  SYNCS.ARRIVE.TRANS64.RED.A1T0 RZ, [R0+URZ], RZ ;  /* 0x000000ff00ff79a7 */ /* 0x0203ec00081004ff */
.L_x_88:
[----:B------:R-:W-:Y:S05]  /*5720*/  BSYNC B1 ;  /* 0x0000000000017941 */ /* 0x000fea0003800000 */
.L_x_87:
[----:B-1----:R-:W-:Y:S04]  /*5730*/  SHF.R.U32.HI R0, RZ, 0x15, R80 ;  /* 0x00000015ff007819 */ /* 0x002fe80000011650 */
[----:B------:R-:W-:Y:S01]  /*5740*/  LOP3.LUT P1, RZ, R0, 0x3, R173, 0x48, !PT ;  /* 0x0000000300ff7812 */ /* 0x000fe200078248ad */
[----:B------:R-:W-:Y:S01]  /*5750*/  @!UPT UIADD3 URZ, UPT, UPT, URZ, URZ, URZ ;  /* 0x000000fffffff290 */ /* 0x000fe2000fffe0ff */
[----:B----4-:R-:W-:Y:S11]  /*5760*/  @P0 BRA `(.L_x_92) ;  /* 0x0000000000080947 */ /* 0x010ff60003800000 */
[----:B------:R-:W1:Y:S02]  /*5770*/  SYNCS.PHASECHK.TRANS64.TRYWAIT P0, [R207+URZ+0xa0], R2 ;  /* 0x0000a002cf0075a7 */ /* 0x000e6400080011ff */
[----:B-1----:R-:W-:Y:S05]  /*5780*/  @!P0 BRA `(.L_x_93) ;  /* 0x0000003000dc8947 */ /* 0x002fea0003800000 */
.L_x_92:
[----:B------:R-:W-:Y:S04]  /*5790*/  BSSY.RECONVERGENT B6, `(.L_x_94) ;  /* 0x0000012000067945 */ /* 0x000fe80003800200 */
[----:B------:R-:W-:Y:S05]  /*57a0*/  @!P1 BRA `(.L_x_95) ;  /* 0x0000000000409947 */ /* 0x000fea0003800000 */
[----:B------:R-:W4:Y:S01]  /*57b0*/  LDCU.64 UR8, c[0x4][0x70] ;  /* 0x01000e00ff0877ac */ /* 0x000f220008000a00 */
[----:B------:R-:W-:Y:S01]  /*57c0*/  MOV R3, 0x0 ;  /* 0x0000000000037802 */ /* 0x000fe20000000f00 */
[----:B------:R-:W-:Y:S02]  /*57d0*/  HFMA2 R12, -RZ, RZ, 0, 5.9604644775390625e-08 ;  /* 0x00000001ff0c7431 */ /* 0x000fe400000001ff */
[----:B------:R-:W-:Y:S02]  /*57e0*/  IMAD.MOV.U32 R8, RZ, RZ, 0x192 ;  /* 0x00000192ff087424 */ /* 0x000fe400078e00ff */
[----:B------:R-:W-:Y:S01]  /*57f0*/  IMAD.MOV.U32 R13, RZ, RZ, RZ ;  /* 0x000000ffff0d7224 */ /* 0x000fe200078e00ff */
[----:B------:R-:W5:Y:S01]  /*5800*/  LDCU.64 UR6, c[0x4][0x78] ;  /* 0x01000f00ff0677ac */ /* 0x000f620008000a00 */
[----:B-1----:R-:W1:Y:S01]  /*5810*/  LDC.64 R2, c[0x4][R3] ;  /* 0x0100000003027b82 */ /* 0x002e620000000a00 */
[----:B------:R-:W2:Y:S01]  /*5820*/  LDCU.64 UR4, c[0x4][0x10] ;  /* 0x01000200ff0477ac */ /* 0x000ea20008000a00 */
[----:B----4-:R-:W-:Y:S01]  /*5830*/  MOV R5, UR9 ;  /* 0x0000000900057c02 */ /* 0x010fe20008000f00 */
[----:B------:R-:W-:Y:S01]  /*5840*/  IMAD.U32 R4, RZ, RZ, UR8 ;  /* 0x00000008ff047e24 */ /* 0x000fe2000f8e00ff */
[----:B-----5:R-:W-:Y:S01]  /*5850*/  MOV R7, UR7 ;  /* 0x0000000700077c02 */ /* 0x020fe20008000f00 */
[----:B------:R-:W-:Y:S01]  /*5860*/  IMAD.U32 R6, RZ, RZ, UR6 ;  /* 0x00000006ff067e24 */ /* 0x000fe2000f8e00ff */
[----:B--2---:R-:W-:Y:S01]  /*5870*/  MOV R11, UR5 ;  /* 0x00000005000b7c02 */ /* 0x004fe20008000f00 */
[----:B------:R-:W-:Y:S02]  /*5880*/  IMAD.U32 R10, RZ, RZ, UR4 ;  /* 0x00000004ff0a7e24 */ /* 0x000fe4000f8e00ff */
[----:B------:R-:W-:Y:S07]  /*5890*/  LEPC R20, `(.L_x_95) ;  /* 0x000000001014794e */ /* 0x000fee0000000000 */
[----:B-1-3--:R-:W-:Y:S05]  /*58a0*/  CALL.ABS.NOINC R2 ;  /* 0x0000000002007343 */ /* 0x00afea0003c00000 */
.L_x_95:
[----:B------:R-:W-:Y:S05]  /*58b0*/  BSYNC.RECONVERGENT B6 ;  /* 0x0000000000067941 */ /* 0x000fea0003800200 */
.L_x_94:
[-C--:B---3--:R-:W-:Y:S01]  /*58c0*/  F2FP.F16.E4M3.UNPACK_B R83, R148.reuse ;  /* 0x00000094ff53723e */ /* 0x088fe200020006ff */
[----:B------:R-:W-:Y:S05]  /*58d0*/  WARPSYNC.ALL ;  /* 0x0000000000007948 */ /* 0x000fea0003800000 */
[----:B------:R-:W-:Y:S01]  /*58e0*/  R2UR UR4, R80 ;  /* 0x00000000500472ca */ /* 0x000fe200000e0000 */
[--C-:B------:R-:W-:Y:S01]  /*58f0*/  HADD2.F32 R82, -RZ, R83.reuse.H0_H0 ;  /* 0x20000053ff527230 */ /* 0x100fe20000004100 */
[----:B------:R-:W-:Y:S01]  /*5900*/  F2FP.F16.E4M3.UNPACK_B R85, R148.H1 ;  /* 0x00000094ff55723e */ /* 0x000fe200030006ff */
[----:B------:R-:W-:Y:S01]  /*5910*/  HADD2.F32 R83, -RZ, R83.H1_H1 ;  /* 0x30000053ff537230 */ /* 0x000fe20000004100 */
[-C--:B------:R-:W-:Y:S01]  /*5920*/  F2FP.F16.E4M3.UNPACK_B R87, R149.reuse ;  /* 0x00000095ff57723e */ /* 0x080fe200020006ff */
[----:B------:R-:W-:Y:S01]  /*5930*/  BSSY.RECONVERGENT B0, `(.L_x_96) ;  /* 0x000011d000007945 */ /* 0x000fe20003800200 */
[----:B------:R-:W-:Y:S01]  /*5940*/  F2FP.F16.E4M3.UNPACK_B R89, R149.H1 ;  /* 0x00000095ff59723e */ /* 0x000fe200030006ff */
[----:B------:R-:W-:Y:S01]  /*5950*/  HADD2.F32 R84, -RZ, R85.H0_H0 ;  /* 0x20000055ff547230 */ /* 0x000fe20000004100 */
[-C--:B------:R-:W-:Y:S01]  /*5960*/  F2FP.F16.E4M3.UNPACK_B R91, R150.reuse ;  /* 0x00000096ff5b723e */ /* 0x080fe200020006ff */
[----:B------:R-:W-:Y:S01]  /*5970*/  HADD2.F32 R88, -RZ, R87.H1_H1 ;  /* 0x30000057ff587230 */ /* 0x000fe20000004100 */
[----:B------:R-:W-:Y:S01]  /*5980*/  F2FP.F16.E4M3.UNPACK_B R93, R150.H1 ;  /* 0x00000096ff5d723e */ /* 0x000fe200030006ff */
[----:B------:R-:W-:Y:S01]  /*5990*/  HADD2.F32 R86, -RZ, R85.H1_H1 ;  /* 0x30000055ff567230 */ /* 0x000fe20000004100 */
[-C--:B------:R-:W-:Y:S01]  /*59a0*/  F2FP.F16.E4M3.UNPACK_B R95, R151.reuse ;  /* 0x00000097ff5f723e */ /* 0x080fe200020006ff */
[----:B------:R-:W2:Y:S01]  /*59b0*/  LDTM.x64 R4, tmem[UR4] ;  /* 0x00000004000479ee */ /* 0x000ea20008340000 */
[----:B------:R-:W-:Y:S01]  /*59c0*/  F2FP.F16.E4M3.UNPACK_B R97, R151.H1 ;  /* 0x00000097ff61723e */ /* 0x000fe200030006ff */
[----:B------:R-:W-:Y:S01]  /*59d0*/  HADD2.F32 R85, -RZ, R87.H0_H0 ;  /* 0x20000057ff557230 */ /* 0x000fe20000004100 */
[-C--:B------:R-:W-:Y:S01]  /*59e0*/  F2FP.F16.E4M3.UNPACK_B R99, R152.reuse ;  /* 0x00000098ff63723e */ /* 0x080fe200020006ff */
[----:B------:R-:W-:Y:S01]  /*59f0*/  HADD2.F32 R87, -RZ, R89.H0_H0 ;  /* 0x20000059ff577230 */ /* 0x000fe20000004100 */
[----:B------:R-:W-:Y:S01]  /*5a00*/  F2FP.F16.E4M3.UNPACK_B R101, R152.H1 ;  /* 0x00000098ff65723e */ /* 0x000fe200030006ff */
[----:B------:R-:W-:Y:S01]  /*5a10*/  HADD2.F32 R92, -RZ, R91.H1_H1 ;  /* 0x3000005bff5c7230 */ /* 0x000fe20000004100 */
[----:B------:R-:W-:Y:S01]  /*5a20*/  ISETP.NE.AND P6, PT, R184, RZ, PT ;  /* 0x000000ffb800720c */ /* 0x000fe20003fc5270 */
[----:B------:R-:W-:Y:S01]  /*5a30*/  HADD2.F32 R96, -RZ, R95.H1_H1 ;  /* 0x3000005fff607230 */ /* 0x000fe20000004100 */
[----:B------:R-:W-:Y:S01]  /*5a40*/  SHF.L.U32 R211, R176, 0x4, RZ ;  /* 0x00000004b0d37819 */ /* 0x000fe200000006ff */
[----:B------:R-:W-:Y:S01]  /*5a50*/  HADD2.F32 R100, -RZ, R99.H1_H1 ;  /* 0x30000063ff647230 */ /* 0x000fe20000004100 */
[----:B------:R-:W-:Y:S01]  /*5a60*/  SHF.L.U32 R219, R175, 0x4, RZ ;  /* 0x00000004afdb7819 */ /* 0x000fe200000006ff */
[----:B------:R-:W-:Y:S01]  /*5a70*/  HADD2.F32 R90, -RZ, R89.H1_H1 ;  /* 0x30000059ff5a7230 */ /* 0x000fe20000004100 */
[C---:B------:R-:W-:Y:S01]  /*5a80*/  IADD3 R204, PT, PT, R190.reuse, R211, RZ ;  /* 0x000000d3becc7210 */ /* 0x040fe20007ffe0ff */
[----:B------:R-:W-:Y:S01]  /*5a90*/  HADD2.F32 R89, -RZ, R91.H0_H0 ;  /* 0x2000005bff597230 */ /* 0x000fe20000004100 */
[----:B------:R-:W-:Y:S01]  /*5aa0*/  IADD3 R206, PT, PT, R190, R219, RZ ;  /* 0x000000dbbece7210 */ /* 0x000fe20007ffe0ff */
[--C-:B------:R-:W-:Y:S01]  /*5ab0*/  HADD2.F32 R91, -RZ, R93.reuse.H0_H0 ;  /* 0x2000005dff5b7230 */ /* 0x100fe20000004100 */
[----:B------:R-:W-:Y:S01]  /*5ac0*/  SHF.L.U32 R217, R188, 0x4, RZ ;  /* 0x00000004bcd97819 */ /* 0x000fe200000006ff */
[----:B------:R-:W-:Y:S01]  /*5ad0*/  HADD2.F32 R94, -RZ, R93.H1_H1 ;  /* 0x3000005dff5e7230 */ /* 0x000fe20000004100 */
[-C--:B------:R-:W-:Y:S01]  /*5ae0*/  F2FP.F16.E4M3.UNPACK_B R103, R153.reuse ;  /* 0x00000099ff67723e */ /* 0x080fe200020006ff */
[----:B------:R-:W-:Y:S01]  /*5af0*/  HADD2.F32 R93, -RZ, R95.H0_H0 ;  /* 0x2000005fff5d7230 */ /* 0x000fe20000004100 */
[----:B------:R-:W-:Y:S01]  /*5b00*/  IADD3 R205, PT, PT, R217, R204, RZ ;  /* 0x000000ccd9cd7210 */ /* 0x000fe20007ffe0ff */
[----:B------:R-:W-:Y:S01]  /*5b10*/  HADD2.F32 R95, -RZ, R97.H0_H0 ;  /* 0x20000061ff5f7230 */ /* 0x000fe20000004100 */
[----:B------:R-:W-:Y:S01]  /*5b20*/  F2FP.F16.E4M3.UNPACK_B R105, R153.H1 ;  /* 0x00000099ff69723e */ /* 0x000fe200030006ff */
[C---:B--2---:R-:W-:Y:S01]  /*5b30*/  FMUL R0, R78.reuse, R4 ;  /* 0x000000044e007220 */ /* 0x044fe20000400000 */
[C---:B-1----:R-:W-:Y:S01]  /*5b40*/  FMUL R2, R78.reuse, R5 ;  /* 0x000000054e027220 */ /* 0x042fe20000400000 */
[C---:B------:R-:W-:Y:S01]  /*5b50*/  FMUL R4, R78.reuse, R8 ;  /* 0x000000084e047220 */ /* 0x040fe20000400000 */
[C---:B------:R-:W-:Y:S01]  /*5b60*/  FMUL R5, R78.reuse, R9 ;  /* 0x000000094e057220 */ /* 0x040fe20000400000 */
[C---:B------:R-:W-:Y:S01]  /*5b70*/  FFMA R0, R81.reuse, R82, R0 ;  /* 0x0000005251007223 */ /* 0x040fe20000000000 */
[C---:B------:R-:W-:Y:S01]  /*5b80*/  FFMA R2, R81.reuse, R83, R2 ;  /* 0x0000005351027223 */ /* 0x040fe20000000002 */
[C---:B------:R-:W-:Y:S01]  /*5b90*/  FMUL R8, R78.reuse, R12 ;  /* 0x0000000c4e087220 */ /* 0x040fe20000400000 */
[C---:B------:R-:W-:Y:S01]  /*5ba0*/  FMUL R9, R78.reuse, R13 ;  /* 0x0000000d4e097220 */ /* 0x040fe20000400000 */
[C---:B------:R-:W-:Y:S01]  /*5bb0*/  FMUL R12, R78.reuse, R16 ;  /* 0x000000104e0c7220 */ /* 0x040fe20000400000 */
[C---:B------:R-:W-:Y:S01]  /*5bc0*/  FMUL R13, R78.reuse, R17 ;  /* 0x000000114e0d7220 */ /* 0x040fe20000400000 */
[C---:B------:R-:W-:Y:S01]  /*5bd0*/  FMUL R16, R78.reuse, R20 ;  /* 0x000000144e107220 */ /* 0x040fe20000400000 */
[C---:B------:R-:W-:Y:S01]  /*5be0*/  FMUL R17, R78.reuse, R21 ;  /* 0x000000154e117220 */ /* 0x040fe20000400000 */
[----:B------:R-:W-:Y:S02]  /*5bf0*/  HADD2.F32 R104, -RZ, R103.H1_H1 ;  /* 0x30000067ff687230 */ /* 0x000fe40000004100 */
[C---:B------:R-:W-:Y:S01]  /*5c00*/  FMUL R20, R78.reuse, R24 ;  /* 0x000000184e147220 */ /* 0x040fe20000400000 */
[C---:B------:R-:W-:Y:S01]  /*5c10*/  FMUL R21, R78.reuse, R25 ;  /* 0x000000194e157220 */ /* 0x040fe20000400000 */
[C---:B------:R-:W-:Y:S01]  /*5c20*/  FMUL R24, R78.reuse, R28 ;  /* 0x0000001c4e187220 */ /* 0x040fe20000400000 */
[C---:B------:R-:W-:Y:S01]  /*5c30*/  FMUL R25, R78.reuse, R29 ;  /* 0x0000001d4e197220 */ /* 0x040fe20000400000 */
[C---:B------:R-:W-:Y:S01]  /*5c40*/  FMUL R28, R78.reuse, R32 ;  /* 0x000000204e1c7220 */ /* 0x040fe20000400000 */
[C---:B------:R-:W-:Y:S01]  /*5c50*/  FMUL R29, R78.reuse, R33 ;  /* 0x000000214e1d7220 */ /* 0x040fe20000400000 */
[C---:B------:R-:W-:Y:S01]  /*5c60*/  FMUL R32, R78.reuse, R36 ;  /* 0x000000244e207220 */ /* 0x040fe20000400000 */
[----:B------:R-:W-:Y:S01]  /*5c70*/  F2FP.F16.E4M3.UNPACK_B R107, R154 ;  /* 0x0000009aff6b723e */ /* 0x000fe200020006ff */
[C---:B------:R-:W-:Y:S01]  /*5c80*/  FMUL R33, R78.reuse, R37 ;  /* 0x000000254e217220 */ /* 0x040fe20000400000 */
[C---:B------:R-:W-:Y:S01]  /*5c90*/  FMUL R36, R78.reuse, R40 ;  /* 0x000000284e247220 */ /* 0x040fe20000400000 */
[----:B------:R-:W-:Y:S01]  /*5ca0*/  F2FP.F16.E4M3.UNPACK_B R109, R154.H1 ;  /* 0x0000009aff6d723e */ /* 0x000fe200030006ff */
[C---:B------:R-:W-:Y:S01]  /*5cb0*/  FMUL R37, R78.reuse, R41 ;  /* 0x000000294e257220 */ /* 0x040fe20000400000 */
[----:B------:R-:W-:Y:S02]  /*5cc0*/  HADD2.F32 R108, -RZ, R107.H1_H1 ;  /* 0x3000006bff6c7230 */ /* 0x000fe40000004100 */
        /* <DEDUP_REMOVED lines=26> */
[C---:B------:R-:W-:Y:S01]  /*5e70*/  FFMA R3, R81.reuse, R84, R3 ;  /* 0x0000005451037223 */ /* 0x040fe20000000003 */
[C---:B------:R-:W-:Y:S01]  /*5e80*/  FFMA R7, R81.reuse, R86, R7 ;  /* 0x0000005651077223 */ /* 0x040fe20000000007 */
[----:B------:R-:W-:Y:S01]  /*5e90*/  F2FP.F16.E4M3.UNPACK_B R127, R159 ;  /* 0x0000009fff7f723e */ /* 0x000fe200020006ff */
[C---:B------:R-:W-:Y:S01]  /*5ea0*/  FFMA R4, R81.reuse, R85, R4 ;  /* 0x0000005551047223 */ /* 0x040fe20000000004 */
[C---:B------:R-:W-:Y:S01]  /*5eb0*/  FFMA R5, R81.reuse, R88, R5 ;  /* 0x0000005851057223 */ /* 0x040fe20000000005 */
[----:B------:R-:W-:Y:S01]  /*5ec0*/  F2FP.F16.E4M3.UNPACK_B R129, R159.H1 ;  /* 0x0000009fff81723e */ /* 0x000fe200030006ff */
[----:B------:R-:W-:Y:S01]  /*5ed0*/  FFMA R6, R81, R87, R6 ;  /* 0x0000005751067223 */ /* 0x000fe20000000006 */
[----:B------:R-:W-:Y:S01]  /*5ee0*/  F2FP.SATFINITE.E4M3.F32.PACK_AB_MERGE_C R185, R7, R3, RZ ;  /* 0x0000000307b9723e */ /* 0x000fe200048070ff */
[----:B------:R-:W-:Y:S02]  /*5ef0*/  HADD2.F32 R124, -RZ, R123.H1_H1 ;  /* 0x3000007bff7c7230 */ /* 0x000fe40000004100 */
[----:B------:R-:W-:Y:S01]  /*5f00*/  FMUL R11, R78, R11 ;  /* 0x0000000b4e0b7220 */ /* 0x000fe20000400000 */
[----:B------:R-:W-:Y:S01]  /*5f10*/  HADD2.F32 R128, -RZ, R127.H1_H1 ;  /* 0x3000007fff807230 */ /* 0x000fe20000004100 */
[----:B------:R-:W-:Y:S01]  /*5f20*/  F2FP.SATFINITE.E4M3.F32.PACK_AB_MERGE_C R184, R2, R0, R185 ;  /* 0x0000000002b8723e */ /* 0x000fe200048070b9 */
[C---:B------:R-:W-:Y:S01]  /*5f30*/  FMUL R10, R78.reuse, R14 ;  /* 0x0000000e4e0a7220 */ /* 0x040fe20000400000 */
[C---:B------:R-:W-:Y:S01]  /*5f40*/  FFMA R11, R81.reuse, R90, R11 ;  /* 0x0000005a510b7223 */ /* 0x040fe2000000000b */
[C---:B------:R-:W-:Y:S01]  /*5f50*/  FFMA R8, R81.reuse, R89, R8 ;  /* 0x0000005951087223 */ /* 0x040fe20000000008 */
[----:B------:R-:W-:Y:S01]  /*5f60*/  FFMA R9, R81, R92, R9 ;  /* 0x0000005c51097223 */ /* 0x000fe20000000009 */
[----:B------:R-:W-:Y:S01]  /*5f70*/  F2FP.F16.E4M3.UNPACK_B R131, R160 ;  /* 0x000000a0ff83723e */ /* 0x000fe200020006ff */
[----:B------:R-:W-:Y:S01]  /*5f80*/  HADD2.F32 R98, -RZ, R97.H1_H1 ;  /* 0x30000061ff627230 */ /* 0x000fe20000004100 */
[----:B------:R-:W-:Y:S01]  /*5f90*/  F2FP.SATFINITE.E4M3.F32.PACK_AB_MERGE_C R186, R11, R6, RZ ;  /* 0x000000060bba723e */ /* 0x000fe200048070ff */
[----:B------:R-:W-:Y:S01]  /*5fa0*/  FFMA R10, R81, R91, R10 ;  /* 0x0000005b510a7223 */ /* 0x000fe2000000000a */
[----:B------:R-:W-:Y:S02]  /*5fb0*/  HADD2.F32 R97, -RZ, R99.H0_H0 ;  /* 0x20000063ff617230 */ /* 0x000fe40000004100 */
[C---:B------:R-:W-:Y:S01]  /*5fc0*/  FMUL R15, R78.reuse, R15 ;  /* 0x0000000f4e0f7220 */ /* 0x040fe20000400000 */
[----:B------:R-:W-:Y:S01]  /*5fd0*/  F2FP.SATFINITE.E4M3.F32.PACK_AB_MERGE_C R185, R5, R4, R186 ;  /* 0x0000000405b9723e */ /* 0x000fe200048070ba */
[----:B------:R-:W-:Y:S02]  /*5fe0*/  HADD2.F32 R132, -RZ, R131.H1_H1 ;  /* 0x30000083ff847230 */ /* 0x000fe40000004100 */
[C---:B------:R-:W-:Y:S01]  /*5ff0*/  FMUL R14, R78.reuse, R18 ;  /* 0x000000124e0e7220 */ /* 0x040fe20000400000 */
[C---:B------:R-:W-:Y:S01]  /*6000*/  FFMA R15, R81.reuse, R94, R15 ;  /* 0x0000005e510f7223 */ /* 0x040fe2000000000f */
[C---:B------:R-:W-:Y:S01]  /*6010*/  FFMA R12, R81.reuse, R93, R12 ;  /* 0x0000005d510c7223 */ /* 0x040fe2000000000c */
[----:B------:R-:W-:Y:S01]  /*6020*/  FFMA R13, R81, R96, R13 ;  /* 0x00000060510d7223 */ /* 0x000fe2000000000d */
[----:B------:R-:W-:Y:S01]  /*6030*/  F2FP.F16.E4M3.UNPACK_B R133, R160.H1 ;  /* 0x000000a0ff85723e */ /* 0x000fe200030006ff */
[--C-:B------:R-:W-:Y:S01]  /*6040*/  HADD2.F32 R99, -RZ, R101.reuse.H0_H0 ;  /* 0x20000065ff637230 */ /* 0x100fe20000004100 */
[----:B------:R-:W-:Y:S01]  /*6050*/  F2FP.SATFINITE.E4M3.F32.PACK_AB_MERGE_C R186, R15, R10, RZ ;  /* 0x0000000a0fba723e */ /* 0x000fe200048070ff */
[----:B------:R-:W-:Y:S01]  /*6060*/  FFMA R14, R81, R95, R14 ;  /* 0x0000005f510e7223 */ /* 0x000fe2000000000e */
[C---:B------:R-:W-:Y:S01]  /*6070*/  FMUL R19, R78.reuse, R19 ;  /* 0x000000134e137220 */ /* 0x040fe20000400000 */
[----:B------:R-:W-:Y:S01]  /*6080*/  HADD2.F32 R102, -RZ, R101.H1_H1 ;  /* 0x30000065ff667230 */ /* 0x000fe20000004100 */
[----:B------:R-:W-:Y:S01]  /*6090*/  F2FP.SATFINITE.E4M3.F32.PACK_AB_MERGE_C R186, R9, R8, R186 ;  /* 0x0000000809ba723e */ /* 0x000fe200048070ba */
[----:B------:R-:W-:Y:S02]  /*60a0*/  HADD2.F32 R101, -RZ, R103.H0_H0 ;  /* 0x20000067ff657230 */ /* 0x000fe40000004100 */
[C---:B------:R-:W-:Y:S01]  /*60b0*/  FFMA R19, R81.reuse, R98, R19 ;  /* 0x0000006251137223 */ /* 0x040fe20000000013 */
[C---:B------:R-:W-:Y:S01]  /*60c0*/  FFMA R16, R81.reuse, R97, R16 ;  /* 0x0000006151107223 */ /* 0x040fe20000000010 */
[----:B------:R-:W-:Y:S01]  /*60d0*/  FFMA R17, R81, R100, R17 ;  /* 0x0000006451117223 */ /* 0x000fe20000000011 */
[C---:B------:R-:W-:Y:S01]  /*60e0*/  FMUL R18, R78.reuse, R22 ;  /* 0x000000164e127220 */ /* 0x040fe20000400000 */
[----:B------:R-:W-:Y:S01]  /*60f0*/  F2FP.F16.E4M3.UNPACK_B R135, R161 ;  /* 0x000000a1ff87723e */ /* 0x000fe200020006ff */
        /* <DEDUP_REMOVED lines=10> */
[----:B------:R1:W-:Y:S01]  /*61a0*/  STS.128 [R172+UR49+0x4200], R184 ;  /* 0x004200b8ac007988 */ /* 0x0003e20008000c31 */
[----:B------:R-:W-:Y:S01]  /*61b0*/  HADD2.F32 R136, -RZ, R135.H1_H1 ;  /* 0x30000087ff887230 */ /* 0x000fe20000004100 */
[----:B------:R-:W-:Y:S01]  /*61c0*/  F2FP.SATFINITE.E4M3.F32.PACK_AB_MERGE_C R196, R23, R18, RZ ;  /* 0x0000001217c4723e */ /* 0x000fe200048070ff */
[C---:B------:R-:W-:Y:S01]  /*61d0*/  FMUL R22, R78.reuse, R26 ;  /* 0x0000001a4e167220 */ /* 0x040fe20000400000 */
[C---:B------:R-:W-:Y:S01]  /*61e0*/  FMUL R27, R78.reuse, R27 ;  /* 0x0000001b4e1b7220 */ /* 0x040fe20000400000 */
[--C-:B------:R-:W-:Y:S01]  /*61f0*/  HADD2.F32 R107, -RZ, R109.reuse.H0_H0 ;  /* 0x2000006dff6b7230 */ /* 0x100fe20000004100 */
[----:B------:R-:W-:Y:S01]  /*6200*/  F2FP.SATFINITE.E4M3.F32.PACK_AB_MERGE_C R196, R17, R16, R196 ;  /* 0x0000001011c4723e */ /* 0x000fe200048070c4 */
[C---:B------:R-:W-:Y:S01]  /*6210*/  FFMA R22, R81.reuse, R103, R22 ;  /* 0x0000006751167223 */ /* 0x040fe20000000016 */
[C---:B------:R-:W-:Y:S01]  /*6220*/  FFMA R27, R81.reuse, R106, R27 ;  /* 0x0000006a511b7223 */ /* 0x040fe2000000001b */
[C---:B------:R-:W-:Y:S01]  /*6230*/  FFMA R24, R81.reuse, R105, R24 ;  /* 0x0000006951187223 */ /* 0x040fe20000000018 */
[----:B------:R-:W-:Y:S01]  /*6240*/  F2FP.F16.E4M3.UNPACK_B R137, R161.H1 ;  /* 0x000000a1ff89723e */ /* 0x000fe200030006ff */
[----:B------:R-:W-:Y:S02]  /*6250*/  HADD2.F32 R110, -RZ, R109.H1_H1 ;  /* 0x3000006dff6e7230 */ /* 0x000fe40000004100 */
[----:B------:R-:W-:Y:S01]  /*6260*/  FFMA R25, R81, R108, R25 ;  /* 0x0000006c51197223 */ /* 0x000fe20000000019 */
[----:B------:R-:W-:Y:S01]  /*6270*/  F2FP.SATFINITE.E4M3.F32.PACK_AB_MERGE_C R197, R27, R22, RZ ;  /* 0x000000161bc5723e */ /* 0x000fe200048070ff */
[----:B------:R-:W-:Y:S02]  /*6280*/  HADD2.F32 R109, -RZ, R111.H0_H0 ;  /* 0x2000006fff6d7230 */ /* 0x000fe40000004100 */
[C---:B------:R-:W-:Y:S01]  /*6290*/  FMUL R26, R78.reuse, R30 ;  /* 0x0000001e4e1a7220 */ /* 0x040fe20000400000 */
[C---:B------:R-:W-:Y:S01]  /*62a0*/  FMUL R31, R78.reuse, R31 ;  /* 0x0000001f4e1f7220 */ /* 0x040fe20000400000 */
[--C-:B------:R-:W-:Y:S01]  /*62b0*/  HADD2.F32 R111, -RZ, R113.reuse.H0_H0 ;  /* 0x20000071ff6f7230 */ /* 0x100fe20000004100 */
[----:B------:R-:W-:Y:S01]  /*62c0*/  F2FP.SATFINITE.E4M3.F32.PACK_AB_MERGE_C R197, R21, R20, R197 ;  /* 0x0000001415c5723e */ /* 0x000fe200048070c5 */
[C---:B------:R-:W-:Y:S01]  /*62d0*/  FFMA R26, R81.reuse, R107, R26 ;  /* 0x0000006b511a7223 */ /* 0x040fe2000000001a */
[C---:B------:R-:W-:Y:S01]  /*62e0*/  FFMA R31, R81.reuse, R110, R31 ;  /* 0x0000006e511f7223 */ /* 0x040fe2000000001f */
[C---:B------:R-:W-:Y:S01]  /*62f0*/  FFMA R28, R81.reuse, R109, R28 ;  /* 0x0000006d511c7223 */ /* 0x040fe2000000001c */
[----:B------:R-:W-:Y:S01]  /*6300*/  F2FP.F16.E4M3.UNPACK_B R139, R162 ;  /* 0x000000a2ff8b723e */ /* 0x000fe200020006ff */
[----:B------:R-:W-:Y:S02]  /*6310*/  HADD2.F32 R114, -RZ, R113.H1_H1 ;  /* 0x30000071ff727230 */ /* 0x000fe40000004100 */
[----:B------:R-:W-:Y:S01]  /*6320*/  FFMA R29, R81, R112, R29 ;  /* 0x00000070511d7223 */ /* 0x000fe2000000001d */
[----:B------:R-:W-:Y:S01]  /*6330*/  F2FP.SATFINITE.E4M3.F32.PACK_AB_MERGE_C R198, R31, R26, RZ ;  /* 0x0000001a1fc6723e */ /* 0x000fe200048070ff */
[----:B------:R-:W-:Y:S02]  /*6340*/  HADD2.F32 R113, -RZ, R115.H0_H0 ;  /* 0x20000073ff717230 */ /* 0x000fe40000004100 */
[C---:B------:R-:W-:Y:S01]  /*6350*/  FMUL R30, R78.reuse, R34 ;  /* 0x000000224e1e7220 */ /* 0x040fe20000400000 */
[----:B------:R-:W-:Y:S01]  /*6360*/  HADD2.F32 R140, -RZ, R139.H1_H1 ;  /* 0x3000008bff8c7230 */ /* 0x000fe20000004100 */
[----:B------:R-:W-:Y:S01]  /*6370*/  F2FP.SATFINITE.E4M3.F32.PACK_AB_MERGE_C R198, R25, R24, R198 ;  /* 0x0000001819c6723e */ /* 0x000fe200048070c6 */
[C---:B------:R-:W-:Y:S01]  /*6380*/  FMUL R35, R78.reuse, R35 ;  /* 0x000000234e237220 */ /* 0x040fe20000400000 */
[--C-:B------:R-:W-:Y:S02]  /*6390*/  HADD2.F32 R115, -RZ, R117.reuse.H0_H0 ;  /* 0x20000075ff737230 */ /* 0x100fe40000004100 */
[C---:B------:R-:W-:Y:S01]  /*63a0*/  FFMA R30, R81.reuse, R111, R30 ;  /* 0x0000006f511e7223 */ /* 0x040fe2000000001e */
[----:B------:R-:W-:Y:S02]  /*63b0*/  HADD2.F32 R118, -RZ, R117.H1_H1 ;  /* 0x30000075ff767230 */ /* 0x000fe40000004100 */
[C---:B------:R-:W-:Y:S01]  /*63c0*/  FFMA R35, R81.reuse, R114, R35 ;  /* 0x0000007251237223 */ /* 0x040fe20000000023 */
[C---:B------:R-:W-:Y:S01]  /*63d0*/  FFMA R32, R81.reuse, R113, R32 ;  /* 0x0000007151207223 */ /* 0x040fe20000000020 */
[----:B------:R-:W-:Y:S01]  /*63e0*/  F2FP.F16.E4M3.UNPACK_B R141, R162.H1 ;  /* 0x000000a2ff8d723e */ /* 0x000fe200030006ff */
[----:B------:R-:W-:Y:S01]  /*63f0*/  FFMA R33, R81, R116, R33 ;  /* 0x0000007451217223 */ /* 0x000fe20000000021 */
[----:B------:R-:W-:Y:S01]  /*6400*/  HADD2.F32 R117, -RZ, R119.H0_H0 ;  /* 0x20000077ff757230 */ /* 0x000fe20000004100 */
        /* <DEDUP_REMOVED lines=9> */
[----:B------:R1:W-:Y:S01]  /*64a0*/  STS.128 [R204+0x4010], R196 ;  /* 0x004010c4cc007388 */ /* 0x0003e20000000c00 */
[----:B------:R-:W-:Y:S01]  /*64b0*/  FFMA R37, R81, R120, R37 ;  /* 0x0000007851257223 */ /* 0x000fe20000000025 */
[----:B------:R-:W-:Y:S01]  /*64c0*/  F2FP.SATFINITE.E4M3.F32.PACK_AB_MERGE_C R200, R39, R34, RZ ;  /* 0x0000002227c8723e */ /* 0x000fe200048070ff */
[----:B------:R-:W-:Y:S02]  /*64d0*/  HADD2.F32 R122, -RZ, R121.H1_H1 ;  /* 0x30000079ff7a7230 */ /* 0x000fe40000004100 */
[C---:B------:R-:W-:Y:S01]  /*64e0*/  FMUL R38, R78.reuse, R42 ;  /* 0x0000002a4e267220 */ /* 0x040fe20000400000 */
[----:B------:R-:W-:Y:S01]  /*64f0*/  HADD2.F32 R121, -RZ, R123.H0_H0 ;  /* 0x2000007bff797230 */ /* 0x000fe20000004100 */
[----:B------:R-:W-:Y:S01]  /*6500*/  F2FP.SATFINITE.E4M3.F32.PACK_AB_MERGE_C R200, R33, R32, R200 ;  /* 0x0000002021c8723e */ /* 0x000fe200048070c8 */
[----:B------:R-:W-:Y:S02]  /*6510*/  HADD2.F32 R144, -RZ, R143.H1_H1 ;  /* 0x3000008fff907230 */ /* 0x000fe40000004100 */
[C---:B------:R-:W-:Y:S01]  /*6520*/  FFMA R38, R81.reuse, R119, R38 ;  /* 0x0000007751267223 */ /* 0x040fe20000000026 */
[C---:B------:R-:W-:Y:S01]  /*6530*/  FMUL R43, R78.reuse, R43 ;  /* 0x0000002b4e2b7220 */ /* 0x040fe20000400000 */
[--C-:B------:R-:W-:Y:S02]  /*6540*/  HADD2.F32 R123, -RZ, R125.reuse.H0_H0 ;  /* 0x2000007dff7b7230 */ /* 0x100fe40000004100 */
[C---:B------:R-:W-:Y:S01]  /*6550*/  FMUL R42, R78.reuse, R46 ;  /* 0x0000002e4e2a7220 */ /* 0x040fe20000400000 */
[----:B------:R-:W-:Y:S02]  /*6560*/  HADD2.F32 R126, -RZ, R125.H1_H1 ;  /* 0x3000007dff7e7230 */ /* 0x000fe40000004100 */
[C---:B------:R-:W-:Y:S01]  /*6570*/  FFMA R43, R81.reuse, R122, R43 ;  /* 0x0000007a512b7223 */ /* 0x040fe2000000002b */
[----:B------:R-:W-:Y:S01]  /*6580*/  F2FP.F16.E4M3.UNPACK_B R145, R163.H1 ;  /* 0x000000a3ff91723e */ /* 0x000fe200030006ff */
[C---:B------:R-:W-:Y:S01]  /*6590*/  FFMA R40, R81.reuse, R121, R40 ;  /* 0x0000007951287223 */ /* 0x040fe20000000028 */
[----:B------:R-:W-:Y:S01]  /*65a0*/  FFMA R41, R81, R124, R41 ;  /* 0x0000007c51297223 */ /* 0x000fe20000000029 */
[----:B------:R-:W-:Y:S01]  /*65b0*/  ISETP.NE.AND P0, PT, R193, RZ, PT ;  /* 0x000000ffc100720c */ /* 0x000fe20003f05270 */
[----:B------:R-:W-:Y:S01]  /*65c0*/  HADD2.F32 R125, -RZ, R127.H0_H0 ;  /* 0x2000007fff7d7230 */ /* 0x000fe20000004100 */
[----:B------:R-:W-:Y:S01]  /*65d0*/  F2FP.SATFINITE.E4M3.F32.PACK_AB_MERGE_C R201, R43, R38, RZ ;  /* 0x000000262bc9723e */ /* 0x000fe200048070ff */
[----:B------:R-:W-:Y:S01]  /*65e0*/  FFMA R42, R81, R123, R42 ;  /* 0x0000007b512a7223 */ /* 0x000fe2000000002a */
[C---:B------:R-:W-:Y:S01]  /*65f0*/  FMUL R47, R78.reuse, R47 ;  /* 0x0000002f4e2f7220 */ /* 0x040fe20000400000 */
[--C-:B------:R-:W-:Y:S01]  /*6600*/  HADD2.F32 R127, -RZ, R129.reuse.H0_H0 ;  /* 0x20000081ff7f7230 */ /* 0x100fe20000004100 */
[----:B------:R-:W-:Y:S01]  /*6610*/  F2FP.SATFINITE.E4M3.F32.PACK_AB_MERGE_C R201, R37, R36, R201 ;  /* 0x0000002425c9723e */ /* 0x000fe200048070c9 */
[----:B------:R-:W-:Y:S02]  /*6620*/  HADD2.F32 R130, -RZ, R129.H1_H1 ;  /* 0x30000081ff827230 */ /* 0x000fe40000004100 */
[C---:B------:R-:W-:Y:S01]  /*6630*/  FFMA R47, R81.reuse, R126, R47 ;  /* 0x0000007e512f7223 */ /* 0x040fe2000000002f */
[C---:B------:R-:W-:Y:S01]  /*6640*/  FFMA R44, R81.reuse, R125, R44 ;  /* 0x0000007d512c7223 */ /* 0x040fe2000000002c */
[C---:B------:R-:W-:Y:S01]  /*6650*/  FFMA R45, R81.reuse, R128, R45 ;  /* 0x00000080512d7223 */ /* 0x040fe2000000002d */
[----:B------:R-:W-:Y:S02]  /*6660*/  HADD2.F32 R129, -RZ, R131.H0_H0 ;  /* 0x20000083ff817230 */ /* 0x000fe40000004100 */
[C---:B------:R-:W-:Y:S01]  /*6670*/  FMUL R46, R78.reuse, R50 ;  /* 0x000000324e2e7220 */ /* 0x040fe20000400000 */
[C---:B------:R-:W-:Y:S01]  /*6680*/  FMUL R51, R78.reuse, R51 ;  /* 0x000000334e337220 */ /* 0x040fe20000400000 */
[--C-:B------:R-:W-:Y:S02]  /*6690*/  HADD2.F32 R131, -RZ, R133.reuse.H0_H0 ;  /* 0x20000085ff837230 */ /* 0x100fe40000004100 */
[C---:B------:R-:W-:Y:S01]  /*66a0*/  FMUL R50, R78.reuse, R54 ;  /* 0x000000364e327220 */ /* 0x040fe20000400000 */
[C---:B------:R-:W-:Y:S01]  /*66b0*/  FFMA R46, R81.reuse, R127, R46 ;  /* 0x0000007f512e7223 */ /* 0x040fe2000000002e */
[----:B------:R-:W-:Y:S02]  /*66c0*/  HADD2.F32 R134, -RZ, R133.H1_H1 ;  /* 0x30000085ff867230 */ /* 0x000fe40000004100 */
[C---:B------:R-:W-:Y:S01]  /*66d0*/  FFMA R51, R81.reuse, R130, R51 ;  /* 0x0000008251337223 */ /* 0x040fe20000000033 */
[----:B------:R-:W-:Y:S02]  /*66e0*/  HADD2.F32 R133, -RZ, R135.H0_H0 ;  /* 0x20000087ff857230 */ /* 0x000fe40000004100 */
[C---:B------:R-:W-:Y:S01]  /*66f0*/  FMUL R55, R78.reuse, R55 ;  /* 0x000000374e377220 */ /* 0x040fe20000400000 */
[C---:B------:R-:W-:Y:S01]  /*6700*/  FFMA R48, R81.reuse, R129, R48 ;  /* 0x0000008151307223 */ /* 0x040fe20000000030 */
[C---:B------:R-:W-:Y:S01]  /*6710*/  FFMA R49, R81.reuse, R132, R49 ;  /* 0x0000008451317223 */ /* 0x040fe20000000031 */
[--C-:B------:R-:W-:Y:S02]  /*6720*/  HADD2.F32 R135, -RZ, R137.reuse.H0_H0 ;  /* 0x20000089ff877230 */ /* 0x100fe40000004100 */
[C---:B------:R-:W-:Y:S01]  /*6730*/  FFMA R50, R81.reuse, R131, R50 ;  /* 0x0000008351327223 */ /* 0x040fe20000000032 */
[----:B------:R-:W-:Y:S02]  /*6740*/  HADD2.F32 R138, -RZ, R137.H1_H1 ;  /* 0x30000089ff8a7230 */ /* 0x000fe40000004100 */
[C---:B------:R-:W-:Y:S01]  /*6750*/  FMUL R54, R78.reuse, R58 ;  /* 0x0000003a4e367220 */ /* 0x040fe20000400000 */
[----:B------:R-:W-:Y:S02]  /*6760*/  HADD2.F32 R137, -RZ, R139.H0_H0 ;  /* 0x2000008bff897230 */ /* 0x000fe40000004100 */
[C---:B------:R-:W-:Y:S01]  /*6770*/  FFMA R55, R81.reuse, R134, R55 ;  /* 0x0000008651377223 */ /* 0x040fe20000000037 */
        /* <DEDUP_REMOVED lines=16> */
[----:B------:R-:W-:Y:S01]  /*6880*/  FFMA R63, R81, R142, R63 ;  /* 0x0000008e513f7223 */ /* 0x000fe2000000003f */
[----:B------:R-:W-:Y:S01]  /*6890*/  FMUL R67, R78, R67 ;  /* 0x000000434e437220 */ /* 0x000fe20000400000 */
[----:B------:R-:W-:Y:S01]  /*68a0*/  F2FP.SATFINITE.E4M3.F32.PACK_AB_MERGE_C R202, R47, R42, RZ ;  /* 0x0000002a2fca723e */ /* 0x000fe200048070ff */
[----:B------:R-:W-:Y:S01]  /*68b0*/  FFMA R60, R81, R141, R60 ;  /* 0x0000008d513c7223 */ /* 0x000fe2000000003c */
[----:B------:R-:W-:Y:S01]  /*68c0*/  F2FP.SATFINITE.E4M3.F32.PACK_AB_MERGE_C R203, R51, R46, RZ ;  /* 0x0000002e33cb723e */ /* 0x000fe200048070ff */
[C---:B------:R-:W-:Y:S01]  /*68d0*/  FFMA R61, R81.reuse, R144, R61 ;  /* 0x00000090513d7223 */ /* 0x040fe2000000003d */
[C---:B------:R-:W-:Y:S01]  /*68e0*/  FFMA R62, R81.reuse, R143, R62 ;  /* 0x0000008f513e7223 */ /* 0x040fe2000000003e */
[----:B------:R-:W-:Y:S01]  /*68f0*/  FFMA R67, R81, R146, R67 ;  /* 0x0000009251437223 */ /* 0x000fe20000000043 */
[----:B------:R-:W-:Y:S02]  /*6900*/  F2FP.SATFINITE.E4M3.F32.PACK_AB_MERGE_C R202, R41, R40, R202 ;  /* 0x0000002829ca723e */ /* 0x000fe400048070ca */
[----:B------:R-:W-:Y:S02]  /*6910*/  F2FP.SATFINITE.E4M3.F32.PACK_AB_MERGE_C R203, R45, R44, R203 ;  /* 0x0000002c2dcb723e */ /* 0x000fe400048070cb */
[----:B------:R-:W-:Y:S02]  /*6920*/  F2FP.SATFINITE.E4M3.F32.PACK_AB_MERGE_C R212, R55, R50, RZ ;  /* 0x0000003237d4723e */ /* 0x000fe400048070ff */
[----:B------:R-:W-:Y:S01]  /*6930*/  F2FP.SATFINITE.E4M3.F32.PACK_AB_MERGE_C R213, R59, R54, RZ ;  /* 0x000000363bd5723e */ /* 0x000fe200048070ff */
[----:B------:R1:W-:Y:S01]  /*6940*/  STS.128 [R206+0x4020], R200 ;  /* 0x004020c8ce007388 */ /* 0x0003e20000000c00 */
[----:B------:R-:W-:Y:S02]  /*6950*/  F2FP.SATFINITE.E4M3.F32.PACK_AB_MERGE_C R214, R63, R58, RZ ;  /* 0x0000003a3fd6723e */ /* 0x000fe400048070ff */
[----:B------:R-:W-:Y:S02]  /*6960*/  F2FP.SATFINITE.E4M3.F32.PACK_AB_MERGE_C R215, R67, R62, RZ ;  /* 0x0000003e43d7723e */ /* 0x000fe400048070ff */
[----:B------:R-:W-:Y:S02]  /*6970*/  F2FP.SATFINITE.E4M3.F32.PACK_AB_MERGE_C R212, R49, R48, R212 ;  /* 0x0000003031d4723e */ /* 0x000fe400048070d4 */
[----:B------:R-:W-:Y:S02]  /*6980*/  F2FP.SATFINITE.E4M3.F32.PACK_AB_MERGE_C R213, R53, R52, R213 ;  /* 0x0000003435d5723e */ /* 0x000fe400048070d5 */
[----:B------:R-:W-:Y:S02]  /*6990*/  F2FP.SATFINITE.E4M3.F32.PACK_AB_MERGE_C R214, R57, R56, R214 ;  /* 0x0000003839d6723e */ /* 0x000fe400048070d6 */
[----:B------:R-:W-:Y:S02]  /*69a0*/  F2FP.SATFINITE.E4M3.F32.PACK_AB_MERGE_C R215, R61, R60, R215 ;  /* 0x0000003c3dd7723e */ /* 0x000fe400048070d7 */
[----:B------:R-:W-:Y:S02]  /*69b0*/  LEA R210, R181, UR49, 0x3 ;  /* 0x00000031b5d27c11 */ /* 0x000fe4000f8e18ff */
[----:B------:R-:W-:Y:S01]  /*69c0*/  @P6 SHF.L.U32 R221, R180, 0x1f, RZ ;  /* 0x0000001fb4dd6819 */ /* 0x000fe200000006ff */
[----:B------:R1:W-:Y:S01]  /*69d0*/  STS.128 [R205+0x4010], R212 ;  /* 0x004010d4cd007388 */ /* 0x0003e20000000c00 */
[----:B------:R-:W-:Y:S01]  /*69e0*/  @!PT LDS RZ, [RZ] ;  /* 0x00000000fffff984 */ /* 0x000fe20000000800 */
[----:B------:R-:W-:Y:S01]  /*69f0*/  @!PT LDS RZ, [RZ] ;  /* 0x00000000fffff984 */ /* 0x000fe20000000800 */
[----:B------:R-:W-:Y:S01]  /*6a00*/  @!PT LDS RZ, [RZ] ;  /* 0x00000000fffff984 */ /* 0x000fe20000000800 */
[----:B------:R-:W-:Y:S01]  /*6a10*/  @!PT LDS RZ, [RZ] ;  /* 0x00000000fffff984 */ /* 0x000fe20000000800 */
[----:B------:R2:W-:Y:S07]  /*6a20*/  MEMBAR.ALL.CTA ;  /* 0x0000000000007992 */ /* 0x0005ee0000008000 */
[----:B--2---:R-:W2:Y:S02]  /*6a30*/  FENCE.VIEW.ASYNC.S ;  /* 0x00000000000073c6 */ /* 0x004ea40000000000 */
[----:B--2---:R-:W-:Y:S06]  /*6a40*/  BAR.SYNC.DEFER_BLOCKING 0x1, 0x80 ;  /* 0x0042000000007b1d */ /* 0x004fec0000010000 */
[----:B------:R-:W-:Y:S05]  /*6a50*/  @P0 BRA `(.L_x_97) ;  /* 0x0000000000280947 */ /* 0x000fea0003800000 */
[----:B------:R-:W-:Y:S02]  /*6a60*/  UIADD3 UR4, UPT, UPT, UR49, 0x4200, URZ ;  /* 0x0000420031047890 */ /* 0x000fe4000fffe0ff */
[----:B------:R-:W-:Y:S01]  /*6a70*/  UIADD3 UR6, UP0, UPT, UR52, 0x680, URZ ;  /* 0x0000068034067890 */ /* 0x000fe2000ff1e0ff */
[----:B------:R-:W-:Y:S03]  /*6a80*/  UMOV UR43, UR36 ;  /* 0x00000024002b7c82 */ /* 0x000fe60008000000 */
[----:B------:R-:W-:Y:S01]  /*6a90*/  MOV R192, UR4 ;  /* 0x0000000400c07c02 */ /* 0x000fe20008000f00 */
[----:B------:R-:W-:Y:S03]  /*6aa0*/  UIADD3.X UR7, UPT, UPT, URZ, UR53, URZ, UP0, !UPT ;  /* 0x00000035ff077290 */ /* 0x000fe600087fe4ff */
[----:B------:R-:W-:Y:S11]  /*6ab0*/  R2UR UR40, R192 ;  /* 0x00000000c02872ca */ /* 0x000ff600000e0000 */
[----:B------:R-:W-:Y:S02]  /*6ac0*/  @!UPT UIADD3 URZ, UPT, UPT, URZ, URZ, URZ ;  /* 0x000000fffffff290 */ /* 0x000fe4000fffe0ff */
[----:B------:R2:W-:Y:S01]  /*6ad0*/  UTMASTG.3D [UR40], [UR6] ;  /* 0x00000028060073b5 */ /* 0x0005e20008010000 */
[----:B------:R0:W-:Y:S01]  /*6ae0*/  UTMACMDFLUSH ;  /* 0x00000000000079b7 */ /* 0x0001e20000000000 */
[----:B--2---:R-:W-:Y:S04]  /*6af0*/  DEPBAR.LE SB0, 0x1 ;  /* 0x000080400000791a */ /* 0x004fe80000000000 */
.L_x_97:
[----:B------:R-:W-:Y:S05]  /*6b00*/  BSYNC.RECONVERGENT B0 ;  /* 0x0000000000007941 */ /* 0x000fea0003800200 */
.L_x_96:
[----:B------:R-:W-:Y:S06]  /*6b10*/  BAR.SYNC.DEFER_BLOCKING 0x1, 0x80 ;  /* 0x0042000000007b1d */ /* 0x000fec0000010000 */
[----:B------:R-:W2:Y:S01]  /*6b20*/  @P6 SYNCS.PHASECHK.TRANS64.TRYWAIT P0, [R210+URZ+0x50], R221 ;  /* 0x000050ddd20065a7 */ /* 0x000ea200080011ff */
[----:B------:R-:W-:Y:S01]  /*6b30*/  BSSY B1, `(.L_x_98) ;  /* 0x0000023000017945 */ /* 0x000fe20003800000 */
[----:B--2---:R-:W-:Y:S03]  /*6b40*/  @P6 SEL R208, RZ, 0x1, !P0 ;  /* 0x00000001ffd06807 */ /* 0x004fe60004000000 */
[----:B------:R-:W-:Y:S05]  /*6b50*/  @!P6 BRA `(.L_x_99) ;  /* 0x000000000080e947 */ /* 0x000fea0003800000 */
[----:B------:R-:W-:Y:S01]  /*6b60*/  ISETP.NE.AND P1, PT, R209, RZ, PT ;  /* 0x000000ffd100720c */ /* 0x000fe20003f25270 */
[----:B------:R-:W-:Y:S01]  /*6b70*/  BSSY B0, `(.L_x_100) ;  /* 0x000000a000007945 */ /* 0x000fe20003800000 */
[----:B------:R-:W-:Y:S11]  /*6b80*/  ISETP.NE.AND P0, PT, R208, RZ, PT ;  /* 0x000000ffd000720c */ /* 0x000ff60003f05270 */
[----:B------:R-:W-:Y:S04]  /*6b90*/  @P1 IMAD R0, R181, 0x2000, R190 ;  /* 0x00002000b5001824 */ /* 0x000fe800078e02be */
[C---:B------:R-:W-:Y:S01]  /*6ba0*/  @P1 IMAD.IADD R2, R0.reuse, 0x1, R211 ;  /* 0x0000000100021824 */ /* 0x040fe200078e02d3 */
[----:B------:R-:W-:Y:S03]  /*6bb0*/  @P1 IADD3 R219, PT, PT, R0, R219, RZ ;  /* 0x000000db00db1210 */ /* 0x000fe60007ffe0ff */
[----:B------:R-:W-:Y:S01]  /*6bc0*/  @P1 IMAD.IADD R217, R217, 0x1, R2 ;  /* 0x00000001d9d91824 */ /* 0x000fe200078e0202 */
[----:B------:R-:W-:Y:S06]  /*6bd0*/  @P0 BRA `(.L_x_101) ;  /* 0x00000000000c0947 */ /* 0x000fec0003800000 */
[----:B------:R-:W-:Y:S04]  /*6be0*/  SHF.L.U32 R3, R180, 0x1f, RZ ;  /* 0x0000001fb4037819 */ /* 0x000fe800000006ff */
[----:B------:R-:W2:Y:S02]  /*6bf0*/  SYNCS.PHASECHK.TRANS64.TRYWAIT P0, [R210+URZ+0x50], R3 ;  /* 0x00005003d20075a7 */ /* 0x000ea400080011ff */
[----:B--2---:R-:W-:Y:S05]  /*6c00*/  @!P0 BRA `(.L_x_102) ;  /* 0x0000001c00d08947 */ /* 0x004fea0003800000 */
.L_x_101:
[----:B------:R-:W-:Y:S05]  /*6c10*/  BSYNC B0 ;  /* 0x0000000000007941 */ /* 0x000fea0003800000 */
.L_x_100:
[----:B------:R-:W-:Y:S01]  /*6c20*/  ISETP.NE.AND P0, PT, R209, RZ, PT ;  /* 0x000000ffd100720c */ /* 0x000fe20003f05270 */
[----:B--2---:R-:W-:Y:S02]  /*6c30*/  VIADD R210, R210, 0x60 ;  /* 0x00000060d2d27836 */ /* 0x004fe40000000000 */
[----:B------:R-:W-:Y:S02]  /*6c40*/  IMAD.U32 R3, RZ, RZ, UR37 ;  /* 0x00000025ff037e24 */ /* 0x000fe4000f8e00ff */
[----:B------:R-:W-:Y:S03]  /*6c50*/  VIADD R181, R181, 0x1 ;  /* 0x00000001b5b57836 */ /* 0x000fe60000000000 */
[----:B------:R-:W-:Y:S05]  /*6c60*/  PRMT R3, R3, 0x654, R210 ;  /* 0x0000065403037816 */ /* 0x000fea00000000d2 */
[----:B------:R2:W3:Y:S04]  /*6c70*/  @P0 LDS.128 R148, [R0] ;  /* 0x0000000000940984 */ /* 0x0004e80000000c00 */
[----:B------:R2:W4:Y:S04]  /*6c80*/  @P0 LDS.128 R152, [R2+0x10] ;  /* 0x0000100002980984 */ /* 0x0005280000000c00 */
        /* <DEDUP_REMOVED lines=9> */
[----:B------:R-:W-:Y:S01]  /*6d20*/  SEL R181, R181, RZ, P0 ;  /* 0x000000ffb5b57207 */ /* 0x000fe20000000000 */
[----:B-----5:R5:W-:Y:S02]  /*6d30*/  SYNCS.ARRIVE.TRANS64.RED.A1T0 RZ, [R3+URZ], RZ ;  /* 0x000000ff03ff79a7 */ /* 0x020be400081004ff */
[----:B-----5:R-:W-:Y:S04]  /*6d40*/  SEL R3, RZ, 0x1, P0 ;  /* 0x00000001ff037807 */ /* 0x020fe80000000000 */
[----:B--234-:R-:W-:Y:S02]  /*6d50*/  LOP3.LUT R180, R180, R3, RZ, 0x3c, !PT ;  /* 0x00000003b4b47212 */ /* 0x01cfe400078e3cff */
.L_x_99:
[----:B------:R-:W-:Y:S05]  /*6d60*/  BSYNC B1 ;  /* 0x0000000000017941 */ /* 0x000fea0003800000 */
.L_x_98:
[----:B------:R-:W-:Y:S05]  /*6d70*/  VIADD R0, R80, 0x40 ;  /* 0x0000004050007836 */ /* 0x000fea0000000000 */
[----:B------:R-:W-:Y:S04]  /*6d80*/  SHF.R.U32.HI R0, RZ, 0x15, R0 ;  /* 0x00000015ff007819 */ /* 0x000fe80000011600 */
[----:B------:R-:W-:Y:S11]  /*6d90*/  LOP3.LUT P0, RZ, R0, 0x3, R173, 0x48, !PT ;  /* 0x0000000300ff7812 */ /* 0x000ff600078048ad */
[----:B------:R-:W-:Y:S02]  /*6da0*/  @!UPT UIADD3 URZ, UPT, UPT, URZ, URZ, URZ ;  /* 0x000000fffffff290 */ /* 0x000fe4000fffe0ff */
[----:B------:R-:W-:Y:S05]  /*6db0*/  @!P0 BRA `(.L_x_103) ;  /* 0x0000000000408947 */ /* 0x000fea0003800000 */
[----:B------:R-:W2:Y:S01]  /*6dc0*/  LDCU.64 UR8, c[0x4][0x70] ;  /* 0x01000e00ff0877ac */ /* 0x000ea20008000a00 */
[----:B------:R-:W-:Y:S01]  /*6dd0*/  MOV R3, 0x0 ;  /* 0x0000000000037802 */ /* 0x000fe20000000f00 */
[----:B------:R-:W-:Y:S02]  /*6de0*/  HFMA2 R12, -RZ, RZ, 0, 5.9604644775390625e-08 ;  /* 0x00000001ff0c7431 */ /* 0x000fe400000001ff */
[----:B------:R-:W-:Y:S02]  /*6df0*/  IMAD.MOV.U32 R8, RZ, RZ, 0x192 ;  /* 0x00000192ff087424 */ /* 0x000fe400078e00ff */
[----:B------:R-:W-:Y:S01]  /*6e00*/  IMAD.MOV.U32 R13, RZ, RZ, RZ ;  /* 0x000000ffff0d7224 */ /* 0x000fe200078e00ff */
[----:B------:R-:W3:Y:S01]  /*6e10*/  LDCU.64 UR6, c[0x4][0x78] ;  /* 0x01000f00ff0677ac */ /* 0x000ee20008000a00 */
[----:B------:R-:W4:Y:S01]  /*6e20*/  LDC.64 R2, c[0x4][R3] ;  /* 0x0100000003027b82 */ /* 0x000f220000000a00 */
[----:B------:R-:W5:Y:S01]  /*6e30*/  LDCU.64 UR4, c[0x4][0x10] ;  /* 0x01000200ff0477ac */ /* 0x000f620008000a00 */
[----:B--2---:R-:W-:Y:S01]  /*6e40*/  MOV R5, UR9 ;  /* 0x0000000900057c02 */ /* 0x004fe20008000f00 */
[----:B------:R-:W-:Y:S01]  /*6e50*/  IMAD.U32 R4, RZ, RZ, UR8 ;  /* 0x00000008ff047e24 */ /* 0x000fe2000f8e00ff */
[----:B---3--:R-:W-:Y:S01]  /*6e60*/  MOV R7, UR7 ;  /* 0x0000000700077c02 */ /* 0x008fe20008000f00 */
[----:B------:R-:W-:Y:S01]  /*6e70*/  IMAD.U32 R6, RZ, RZ, UR6 ;  /* 0x00000006ff067e24 */ /* 0x000fe2000f8e00ff */
[----:B-----5:R-:W-:Y:S01]  /*6e80*/  MOV R11, UR5 ;  /* 0x00000005000b7c02 */ /* 0x020fe20008000f00 */
[----:B------:R-:W-:Y:S02]  /*6e90*/  IMAD.U32 R10, RZ, RZ, UR4 ;  /* 0x00000004ff0a7e24 */ /* 0x000fe4000f8e00ff */
[----:B------:R-:W-:Y:S07]  /*6ea0*/  LEPC R20, `(.L_x_103) ;  /* 0x000000001014794e */ /* 0x000fee0000000000 */
[----:B-1--4-:R-:W-:Y:S05]  /*6eb0*/  CALL.ABS.NOINC R2 ;  /* 0x0000000002007343 */ /* 0x012fea0003c00000 */
.L_x_103:
[----:B------:R-:W-:Y:S01]  /*6ec0*/  ISETP.NE.AND P0, PT, R193, RZ, PT ;  /* 0x000000ffc100720c */ /* 0x000fe20003f05270 */
[----:B------:R-:W-:Y:S05]  /*6ed0*/  WARPSYNC.ALL ;  /* 0x0000000000007948 */ /* 0x000fea0003800000 */
[----:B------:R-:W-:Y:S01]  /*6ee0*/  R2UR UR4, R80 ;  /* 0x00000000500472ca */ /* 0x000fe200000e0000 */
[----:B------:R-:W-:Y:S01]  /*6ef0*/  BSSY.RECONVERGENT B0, `(.L_x_104) ;  /* 0x000011d000007945 */ /* 0x000fe20003800200 */
[----:B------:R-:W-:Y:S02]  /*6f00*/  F2FP.F16.E4M3.UNPACK_B R11, R149 ;  /* 0x00000095ff0b723e */ /* 0x000fe400020006ff */
[----:B------:R-:W-:Y:S02]  /*6f10*/  F2FP.F16.E4M3.UNPACK_B R10, R150 ;  /* 0x00000096ff0a723e */ /* 0x000fe400020006ff */
[----:B------:R-:W-:Y:S01]  /*6f20*/  F2FP.F16.E4M3.UNPACK_B R9, R151 ;  /* 0x00000097ff09723e */ /* 0x000fe200020006ff */
[--C-:B------:R-:W-:Y:S01]  /*6f30*/  HADD2.F32 R83, -RZ, R11.reuse.H0_H0 ;  /* 0x2000000bff537230 */ /* 0x100fe20000004100 */
[----:B------:R-:W-:Y:S01]  /*6f40*/  F2FP.F16.E4M3.UNPACK_B R8, R152 ;  /* 0x00000098ff08723e */ /* 0x000fe200020006ff */
[----:B------:R-:W-:Y:S01]  /*6f50*/  HADD2.F32 R84, -RZ, R11.H1_H1 ;  /* 0x3000000bff547230 */ /* 0x000fe20000004100 */
[----:B------:R-:W-:Y:S01]  /*6f60*/  F2FP.F16.E4M3.UNPACK_B R7, R153 ;  /* 0x00000099ff07723e */ /* 0x000fe200020006ff */
[--C-:B------:R-:W-:Y:S01]  /*6f70*/  HADD2.F32 R87, -RZ, R10.reuse.H0_H0 ;  /* 0x2000000aff577230 */ /* 0x100fe20000004100 */
[----:B------:R-:W-:Y:S01]  /*6f80*/  F2FP.F16.E4M3.UNPACK_B R6, R154 ;  /* 0x0000009aff06723e */ /* 0x000fe200020006ff */
[----:B------:R-:W-:Y:S01]  /*6f90*/  HADD2.F32 R88, -RZ, R10.H1_H1 ;  /* 0x3000000aff587230 */ /* 0x000fe20000004100 */
[----:B------:R-:W-:Y:S01]  /*6fa0*/  F2FP.F16.E4M3.UNPACK_B R5, R155 ;  /* 0x0000009bff05723e */ /* 0x000fe200020006ff */
[--C-:B------:R-:W-:Y:S01]  /*6fb0*/  HADD2.F32 R91, -RZ, R9.reuse.H0_H0 ;  /* 0x20000009ff5b7230 */ /* 0x100fe20000004100 */
[----:B-1----:R-:W-:Y:S01]  /*6fc0*/  F2FP.F16.E4M3.UNPACK_B R4, R156 ;  /* 0x0000009cff04723e */ /* 0x002fe200020006ff */
[----:B------:R-:W-:Y:S01]  /*6fd0*/  HADD2.F32 R92, -RZ, R9.H1_H1 ;  /* 0x30000009ff5c7230 */ /* 0x000fe20000004100 */
[-C--:B------:R-:W-:Y:S01]  /*6fe0*/  F2FP.F16.E4M3.UNPACK_B R2, R148.reuse ;  /* 0x00000094ff02723e */ /* 0x080fe200020006ff */
[--C-:B------:R-:W-:Y:S01]  /*6ff0*/  HADD2.F32 R95, -RZ, R8.reuse.H0_H0 ;  /* 0x20000008ff5f7230 */ /* 0x100fe20000004100 */
[----:B------:R-:W-:Y:S01]  /*7000*/  F2FP.F16.E4M3.UNPACK_B R148, R148.H1 ;  /* 0x00000094ff94723e */ /* 0x000fe200030006ff */
[----:B------:R-:W-:Y:S01]  /*7010*/  HADD2.F32 R97, -RZ, R8.H1_H1 ;  /* 0x30000008ff617230 */ /* 0x000fe20000004100 */
[----:B------:R-:W-:Y:S01]  /*7020*/  F2FP.F16.E4M3.UNPACK_B R149, R149.H1 ;  /* 0x00000095ff95723e */ /* 0x000fe200030006ff */
[--C-:B------:R-:W-:Y:S01]  /*7030*/  HADD2.F32 R98, -RZ, R7.reuse.H0_H0 ;  /* 0x20000007ff627230 */ /* 0x100fe20000004100 */
[----:B------:R-:W-:Y:S01]  /*7040*/  F2FP.F16.E4M3.UNPACK_B R150, R150.H1 ;  /* 0x00000096ff96723e */ /* 0x000fe200030006ff */
[----:B------:R-:W-:Y:S01]  /*7050*/  HADD2.F32 R101, -RZ, R7.H1_H1 ;  /* 0x30000007ff657230 */ /* 0x000fe20000004100 */
[----:B------:R-:W-:Y:S01]  /*7060*/  F2FP.F16.E4M3.UNPACK_B R151, R151.H1 ;  /* 0x00000097ff97723e */ /* 0x000fe200030006ff */
[--C-:B------:R-:W-:Y:S01]  /*7070*/  HADD2.F32 R102, -RZ, R6.reuse.H0_H0 ;  /* 0x20000006ff667230 */ /* 0x100fe20000004100 */
[----:B------:R-:W-:Y:S01]  /*7080*/  F2FP.F16.E4M3.UNPACK_B R138, R163 ;  /* 0x000000a3ff8a723e */ /* 0x000fe200020006ff */
[----:B------:R-:W-:Y:S01]  /*7090*/  HADD2.F32 R105, -RZ, R6.H1_H1 ;  /* 0x30000006ff697230 */ /* 0x000fe20000004100 */
[----:B------:R-:W-:Y:S01]  /*70a0*/  R2UR UR5, R207 ;  /* 0x00000000cf0572ca */ /* 0x000fe200000e0000 */
        /* <DEDUP_REMOVED lines=8> */
[----:B------:R-:W1:Y:S01]  /*7130*/  LDTM.x64 R4, tmem[UR4+0x40] ;  /* 0x00004004000479ee */ /* 0x000e620008340000 */
[--C-:B------:R-:W-:Y:S01]  /*7140*/  HADD2.F32 R0, -RZ, R2.reuse.H0_H0 ;  /* 0x20000002ff007230 */ /* 0x100fe20000004100 */
[----:B------:R-:W-:Y:S01]  /*7150*/  NOP ;  /* 0x0000000000007918 */ /* 0x000fe20000000000 */
[----:B------:R-:W-:Y:S01]  /*7160*/  HADD2.F32 R2, -RZ, R2.H1_H1 ;  /* 0x30000002ff027230 */ /* 0x000fe20000004100 */
[----:B------:R-:W-:Y:S01]  /*7170*/  UIADD3 UR5, UPT, UPT, UR5, 0xc0, URZ ;  /* 0x000000c005057890 */ /* 0x000fe2000fffe0ff */
[--C-:B------:R-:W-:Y:S01]  /*7180*/  HADD2.F32 R86, -RZ, R149.reuse.H1_H1 ;  /* 0x30000095ff567230 */ /* 0x100fe20000004100 */
[----:B------:R-:W-:Y:S01]  /*7190*/  F2FP.F16.E4M3.UNPACK_B R132, R161 ;  /* 0x000000a1ff84723e */ /* 0x000fe200020006ff */
[--C-:B------:R-:W-:Y:S01]  /*71a0*/  HADD2.F32 R114, -RZ, R116.reuse.H0_H0 ;  /* 0x20000074ff727230 */ /* 0x100fe20000004100 */
[----:B------:R-:W-:Y:S01]  /*71b0*/  UPRMT UR5, UR37, 0x654, UR5 ;  /* 0x0000065425057896 */ /* 0x000fe20008000005 */
[----:B------:R-:W-:Y:S01]  /*71c0*/  HADD2.F32 R117, -RZ, R116.H1_H1 ;  /* 0x30000074ff757230 */ /* 0x000fe20000004100 */
[----:B------:R-:W-:Y:S01]  /*71d0*/  F2FP.F16.E4M3.UNPACK_B R136, R162 ;  /* 0x000000a2ff88723e */ /* 0x000fe200020006ff */
[--C-:B------:R-:W-:Y:S01]  /*71e0*/  HADD2.F32 R118, -RZ, R120.reuse.H0_H0 ;  /* 0x20000078ff767230 */ /* 0x100fe20000004100 */
[----:B------:R-:W-:Y:S01]  /*71f0*/  F2FP.F16.E4M3.UNPACK_B R152, R152.H1 ;  /* 0x00000098ff98723e */ /* 0x000fe200030006ff */
[----:B------:R-:W-:Y:S01]  /*7200*/  HADD2.F32 R121, -RZ, R120.H1_H1 ;  /* 0x30000078ff797230 */ /* 0x000fe20000004100 */
[----:B------:R-:W-:Y:S01]  /*7210*/  F2FP.F16.E4M3.UNPACK_B R153, R153.H1 ;  /* 0x00000099ff99723e */ /* 0x000fe200030006ff */
[--C-:B------:R-:W-:Y:S01]  /*7220*/  HADD2.F32 R122, -RZ, R124.reuse.H0_H0 ;  /* 0x2000007cff7a7230 */ /* 0x100fe20000004100 */
[----:B------:R-:W-:Y:S01]  /*7230*/  F2FP.F16.E4M3.UNPACK_B R154, R154.H1 ;  /* 0x0000009aff9a723e */ /* 0x000fe200030006ff */
[----:B-1----:R-:W-:Y:S01]  /*7240*/  SYNCS.ARRIVE.TRANS64.RED.A1T0 RZ, [UR5], RZ ;  /* 0x000000ffffff79a7 */ /* 0x002fe20008100405 */
[----:B------:R-:W-:Y:S01]  /*7250*/  HADD2.F32 R125, -RZ, R124.H1_H1 ;  /* 0x3000007cff7d7230 */ /* 0x000fe20000004100 */
[----:B------:R-:W-:Y:S01]  /*7260*/  F2FP.F16.E4M3.UNPACK_B R155, R155.H1 ;  /* 0x0000009bff9b723e */ /* 0x000fe200030006ff */
[--C-:B------:R-:W-:Y:S01]  /*7270*/  HADD2.F32 R126, -RZ, R128.reuse.H0_H0 ;  /* 0x20000080ff7e7230 */ /* 0x100fe20000004100 */
[----:B------:R-:W-:Y:S01]  /*7280*/  F2FP.F16.E4M3.UNPACK_B R156, R156.H1 ;  /* 0x0000009cff9c723e */ /* 0x000fe200030006ff */
[----:B------:R-:W-:Y:S01]  /*7290*/  HADD2.F32 R129, -RZ, R128.H1_H1 ;  /* 0x30000080ff817230 */ /* 0x000fe20000004100 */
[----:B------:R-:W-:Y:S01]  /*72a0*/  F2FP.F16.E4M3.UNPACK_B R157, R157.H1 ;  /* 0x0000009dff9d723e */ /* 0x000fe200030006ff */
[C---:B------:R-:W-:Y:S01]  /*72b0*/  FMUL R4, R78.reuse, R4 ;  /* 0x000000044e047220 */ /* 0x040fe20000400000 */
[C---:B------:R-:W-:Y:S01]  /*72c0*/  FMUL R5, R78.reuse, R5 ;  /* 0x000000054e057220 */ /* 0x040fe20000400000 */
[----:B------:R-:W-:Y:S02]  /*72d0*/  HADD2.F32 R3, -RZ, R148.H0_H0 ;  /* 0x20000094ff037230 */ /* 0x000fe40000004100 */
        /* <DEDUP_REMOVED lines=9> */
[C---:B------:R-:W-:Y:S01]  /*7370*/  FMUL R2, R78.reuse, R21 ;  /* 0x000000154e027220 */ /* 0x040fe20000400000 */
[C---:B------:R-:W-:Y:S01]  /*7380*/  FMUL R21, R78.reuse, R28 ;  /* 0x0000001c4e157220 */ /* 0x040fe20000400000 */
[----:B------:R-:W-:Y:S02]  /*7390*/  HADD2.F32 R130, -RZ, R132.H0_H0 ;  /* 0x20000084ff827230 */ /* 0x000fe40000004100 */
[C---:B------:R-:W-:Y:S01]  /*73a0*/  FMUL R6, R78.reuse, R6 ;  /* 0x000000064e067220 */ /* 0x040fe20000400000 */
[----:B------:R-:W-:Y:S02]  /*73b0*/  HADD2.F32 R82, -RZ, R148.H1_H1 ;  /* 0x30000094ff527230 */ /* 0x000fe40000004100 */
[C---:B------:R-:W-:Y:S01]  /*73c0*/  FMUL R7, R78.reuse, R7 ;  /* 0x000000074e077220 */ /* 0x040fe20000400000 */
[----:B------:R-:W-:Y:S02]  /*73d0*/  HADD2.F32 R85, -RZ, R149.H0_H0 ;  /* 0x20000095ff557230 */ /* 0x000fe40000004100 */
[C---:B------:R-:W-:Y:S01]  /*73e0*/  FFMA R6, R81.reuse, R3, R6 ;  /* 0x0000000351067223 */ /* 0x040fe20000000006 */
[----:B------:R-:W-:Y:S02]  /*73f0*/  HADD2.F32 R133, -RZ, R132.H1_H1 ;  /* 0x30000084ff857230 */ /* 0x000fe40000004100 */
[C---:B------:R-:W-:Y:S01]  /*7400*/  FFMA R7, R81.reuse, R82, R7 ;  /* 0x0000005251077223 */ /* 0x040fe20000000007 */
[C---:B------:R-:W-:Y:S01]  /*7410*/  FFMA R8, R81.reuse, R83, R8 ;  /* 0x0000005351087223 */ /* 0x040fe20000000008 */
[C---:B------:R-:W-:Y:S01]  /*7420*/  FFMA R9, R81.reuse, R84, R9 ;  /* 0x0000005451097223 */ /* 0x040fe20000000009 */
[--C-:B------:R-:W-:Y:S02]  /*7430*/  HADD2.F32 R82, -RZ, R138.reuse.H0_H0 ;  /* 0x2000008aff527230 */ /* 0x100fe40000004100 */
[C---:B------:R-:W-:Y:S01]  /*7440*/  FMUL R10, R78.reuse, R10 ;  /* 0x0000000a4e0a7220 */ /* 0x040fe20000400000 */
[----:B------:R-:W-:Y:S02]  /*7450*/  HADD2.F32 R83, -RZ, R138.H1_H1 ;  /* 0x3000008aff537230 */ /* 0x000fe40000004100 */
[C---:B------:R-:W-:Y:S01]  /*7460*/  FMUL R11, R78.reuse, R11 ;  /* 0x0000000b4e0b7220 */ /* 0x040fe20000400000 */
[----:B------:R-:W-:Y:S02]  /*7470*/  HADD2.F32 R89, -RZ, R150.H0_H0 ;  /* 0x20000096ff597230 */ /* 0x000fe40000004100 */
[C---:B------:R-:W-:Y:S01]  /*7480*/  FFMA R10, R81.reuse, R85, R10 ;  /* 0x00000055510a7223 */ /* 0x040fe2000000000a */
[--C-:B------:R-:W-:Y:S02]  /*7490*/  HADD2.F32 R134, -RZ, R136.reuse.H0_H0 ;  /* 0x20000088ff867230 */ /* 0x100fe40000004100 */
[C---:B------:R-:W-:Y:S01]  /*74a0*/  FFMA R11, R81.reuse, R86, R11 ;  /* 0x00000056510b7223 */ /* 0x040fe2000000000b */
[C---:B------:R-:W-:Y:S01]  /*74b0*/  FFMA R12, R81.reuse, R87, R12 ;  /* 0x00000057510c7223 */ /* 0x040fe2000000000c */
[----:B------:R-:W-:Y:S01]  /*74c0*/  FFMA R13, R81, R88, R13 ;  /* 0x00000058510d7223 */ /* 0x000fe2000000000d */
[----:B------:R-:W-:Y:S01]  /*74d0*/  F2FP.SATFINITE.E4M3.F32.PACK_AB_MERGE_C R86, R7, R6, RZ ;  /* 0x000000060756723e */ /* 0x000fe200048070ff */
[C---:B------:R-:W-:Y:S01]  /*74e0*/  FMUL R7, R78.reuse, R24 ;  /* 0x000000184e077220 */ /* 0x040fe20000400000 */
[----:B------:R-:W-:Y:S01]  /*74f0*/  F2FP.SATFINITE.E4M3.F32.PACK_AB_MERGE_C R138, R11, R10, RZ ;  /* 0x0000000a0b8a723e */ /* 0x000fe200048070ff */
[C---:B------:R-:W-:Y:S01]  /*7500*/  FMUL R10, R78.reuse, R25 ;  /* 0x000000194e0a7220 */ /* 0x040fe20000400000 */
[C---:B------:R-:W-:Y:S01]  /*7510*/  FMUL R25, R78.reuse, R32 ;  /* 0x000000204e197220 */ /* 0x040fe20000400000 */
[----:B------:R-:W-:Y:S02]  /*7520*/  HADD2.F32 R137, -RZ, R136.H1_H1 ;  /* 0x30000088ff897230 */ /* 0x000fe40000004100 */
[C---:B------:R-:W-:Y:S01]  /*7530*/  FMUL R14, R78.reuse, R14 ;  /* 0x0000000e4e0e7220 */ /* 0x040fe20000400000 */
[----:B------:R-:W-:Y:S02]  /*7540*/  HADD2.F32 R90, -RZ, R150.H1_H1 ;  /* 0x30000096ff5a7230 */ /* 0x000fe40000004100 */
[C---:B------:R-:W-:Y:S01]  /*7550*/  FMUL R15, R78.reuse, R15 ;  /* 0x0000000f4e0f7220 */ /* 0x040fe20000400000 */
[--C-:B------:R-:W-:Y:S02]  /*7560*/  HADD2.F32 R93, -RZ, R151.reuse.H0_H0 ;  /* 0x20000097ff5d7230 */ /* 0x100fe40000004100 */
[C---:B------:R-:W-:Y:S01]  /*7570*/  FFMA R14, R81.reuse, R89, R14 ;  /* 0x00000059510e7223 */ /* 0x040fe2000000000e */
[----:B------:R-:W-:Y:S02]  /*7580*/  HADD2.F32 R94, -RZ, R151.H1_H1 ;  /* 0x30000097ff5e7230 */ /* 0x000fe40000004100 */
[C---:B------:R-:W-:Y:S01]  /*7590*/  FFMA R15, R81.reuse, R90, R15 ;  /* 0x0000005a510f7223 */ /* 0x040fe2000000000f */
[C---:B------:R-:W-:Y:S01]  /*75a0*/  FFMA R16, R81.reuse, R91, R16 ;  /* 0x0000005b51107223 */ /* 0x040fe20000000010 */
[----:B------:R-:W-:Y:S01]  /*75b0*/  FFMA R17, R81, R92, R17 ;  /* 0x0000005c51117223 */ /* 0x000fe20000000011 */
[C---:B------:R-:W-:Y:S01]  /*75c0*/  FMUL R18, R78.reuse, R18 ;  /* 0x000000124e127220 */ /* 0x040fe20000400000 */
[C---:B------:R-:W-:Y:S01]  /*75d0*/  FMUL R19, R78.reuse, R19 ;  /* 0x000000134e137220 */ /* 0x040fe20000400000 */
[--C-:B------:R-:W-:Y:S01]  /*75e0*/  HADD2.F32 R96, -RZ, R152.reuse.H0_H0 ;  /* 0x20000098ff607230 */ /* 0x100fe20000004100 */
[----:B------:R-:W-:Y:S01]  /*75f0*/  F2FP.SATFINITE.E4M3.F32.PACK_AB_MERGE_C R14, R15, R14, RZ ;  /* 0x0000000e0f0e723e */ /* 0x000fe200048070ff */
[C---:B------:R-:W-:Y:S01]  /*7600*/  FFMA R18, R81.reuse, R93, R18 ;  /* 0x0000005d51127223 */ /* 0x040fe20000000012 */
[C---:B------:R-:W-:Y:S01]  /*7610*/  FFMA R19, R81.reuse, R94, R19 ;  /* 0x0000005e51137223 */ /* 0x040fe20000000013 */
[C---:B------:R-:W-:Y:S01]  /*7620*/  FFMA R0, R81.reuse, R95, R0 ;  /* 0x0000005f51007223 */ /* 0x040fe20000000000 */
[----:B------:R-:W-:Y:S01]  /*7630*/  FFMA R2, R81, R97, R2 ;  /* 0x0000006151027223 */ /* 0x000fe20000000002 */
[----:B------:R-:W-:Y:S02]  /*7640*/  HADD2.F32 R99, -RZ, R152.H1_H1 ;  /* 0x30000098ff637230 */ /* 0x000fe40000004100 */
[C---:B------:R-:W-:Y:S01]  /*7650*/  FMUL R3, R78.reuse, R22 ;  /* 0x000000164e037220 */ /* 0x040fe20000400000 */
[----:B------:R-:W-:Y:S01]  /*7660*/  F2FP.SATFINITE.E4M3.F32.PACK_AB_MERGE_C R18, R19, R18, RZ ;  /* 0x000000121312723e */ /* 0x000fe200048070ff */
[C---:B------:R-:W-:Y:S01]  /*7670*/  FMUL R22, R78.reuse, R29 ;  /* 0x0000001d4e167220 */ /* 0x040fe20000400000 */
[C---:B------:R-:W-:Y:S01]  /*7680*/  FMUL R29, R78.reuse, R36 ;  /* 0x000000244e1d7220 */ /* 0x040fe20000400000 */
[C---:B------:R-:W-:Y:S01]  /*7690*/  FFMA R3, R81.reuse, R96, R3 ;  /* 0x0000006051037223 */ /* 0x040fe20000000003 */
[C---:B------:R-:W-:Y:S01]  /*76a0*/  FMUL R6, R78.reuse, R23 ;  /* 0x000000174e067220 */ /* 0x040fe20000400000 */
[--C-:B------:R-:W-:Y:S02]  /*76b0*/  HADD2.F32 R100, -RZ, R153.reuse.H0_H0 ;  /* 0x20000099ff647230 */ /* 0x100fe40000004100 */
[C---:B------:R-:W-:Y:S01]  /*76c0*/  FMUL R11, R78.reuse, R26 ;  /* 0x0000001a4e0b7220 */ /* 0x040fe20000400000 */
[----:B------:R-:W-:Y:S02]  /*76d0*/  HADD2.F32 R103, -RZ, R153.H1_H1 ;  /* 0x30000099ff677230 */ /* 0x000fe40000004100 */
[C---:B------:R-:W-:Y:S01]  /*76e0*/  FFMA R6, R81.reuse, R99, R6 ;  /* 0x0000006351067223 */ /* 0x040fe20000000006 */
[C---:B------:R-:W-:Y:S01]  /*76f0*/  FFMA R7, R81.reuse, R98, R7 ;  /* 0x0000006251077223 */ /* 0x040fe20000000007 */
[C---:B------:R-:W-:Y:S01]  /*7700*/  FFMA R10, R81.reuse, R101, R10 ;  /* 0x00000065510a7223 */ /* 0x040fe2000000000a */
[C---:B------:R-:W-:Y:S01]  /*7710*/  FFMA R11, R81.reuse, R100, R11 ;  /* 0x00000064510b7223 */ /* 0x040fe2000000000b */
[----:B------:R-:W-:Y:S01]  /*7720*/  FMUL R26, R78, R33 ;  /* 0x000000214e1a7220 */ /* 0x000fe20000400000 */
[----:B------:R-:W-:Y:S01]  /*7730*/  F2FP.SATFINITE.E4M3.F32.PACK_AB_MERGE_C R3, R6, R3, RZ ;  /* 0x000000030603723e */ /* 0x000fe200048070ff */
[C---:B------:R-:W-:Y:S01]  /*7740*/  FMUL R33, R78.reuse, R40 ;  /* 0x000000284e217220 */ /* 0x040fe20000400000 */
        /* <DEDUP_REMOVED lines=8> */
[C---:B------:R-:W-:Y:S01]  /*77d0*/  FMUL R30, R78.reuse, R37 ;  /* 0x000000254e1e7220 */ /* 0x040fe20000400000 */
[C---:B------:R-:W-:Y:S01]  /*77e0*/  FMUL R37, R78.reuse, R44 ;  /* 0x0000002c4e257220 */ /* 0x040fe20000400000 */
[C---:B------:R-:W-:Y:S01]  /*77f0*/  FMUL R24, R78.reuse, R31 ;  /* 0x0000001f4e187220 */ /* 0x040fe20000400000 */
[----:B------:R-:W-:Y:S01]  /*7800*/  F2FP.F16.E4M3.UNPACK_B R158, R158.H1 ;  /* 0x0000009eff9e723e */ /* 0x000fe200030006ff */
[--C-:B------:R-:W-:Y:S02]  /*7810*/  HADD2.F32 R108, -RZ, R155.reuse.H0_H0 ;  /* 0x2000009bff6c7230 */ /* 0x100fe40000004100 */
[----:B------:R-:W-:Y:S01]  /*7820*/  FMUL R27, R78, R34 ;  /* 0x000000224e1b7220 */ /* 0x000fe20000400000 */
[----:B------:R-:W-:Y:S02]  /*7830*/  HADD2.F32 R111, -RZ, R155.H1_H1 ;  /* 0x3000009bff6f7230 */ /* 0x000fe40000004100 */
[C---:B------:R-:W-:Y:S01]  /*7840*/  FFMA R24, R81.reuse, R107, R24 ;  /* 0x0000006b51187223 */ /* 0x040fe20000000018 */
[----:B------:R-:W-:Y:S01]  /*7850*/  F2FP.F16.E4M3.UNPACK_B R159, R159.H1 ;  /* 0x0000009fff9f723e */ /* 0x000fe200030006ff */
[C---:B------:R-:W-:Y:S01]  /*7860*/  FFMA R25, R81.reuse, R106, R25 ;  /* 0x0000006a51197223 */ /* 0x040fe20000000019 */
[C---:B------:R-:W-:Y:S01]  /*7870*/  FFMA R26, R81.reuse, R109, R26 ;  /* 0x0000006d511a7223 */ /* 0x040fe2000000001a */
[----:B------:R-:W-:Y:S01]  /*7880*/  F2FP.F16.E4M3.UNPACK_B R160, R160.H1 ;  /* 0x000000a0ffa0723e */ /* 0x000fe200030006ff */
[C---:B------:R-:W-:Y:S01]  /*7890*/  FFMA R27, R81.reuse, R108, R27 ;  /* 0x0000006c511b7223 */ /* 0x040fe2000000001b */
[----:B------:R-:W-:Y:S01]  /*78a0*/  F2FP.SATFINITE.E4M3.F32.PACK_AB_MERGE_C R6, R24, R23, RZ ;  /* 0x000000171806723e */ /* 0x000fe200048070ff */
[C---:B------:R-:W-:Y:S01]  /*78b0*/  FMUL R34, R78.reuse, R41 ;  /* 0x000000294e227220 */ /* 0x040fe20000400000 */
[C---:B------:R-:W-:Y:S01]  /*78c0*/  FMUL R41, R78.reuse, R48 ;  /* 0x000000304e297220 */ /* 0x040fe20000400000 */
[----:B------:R-:W-:Y:S01]  /*78d0*/  FMUL R28, R78, R35 ;  /* 0x000000234e1c7220 */ /* 0x000fe20000400000 */
[----:B------:R-:W-:Y:S01]  /*78e0*/  F2FP.F16.E4M3.UNPACK_B R161, R161.H1 ;  /* 0x000000a1ffa1723e */ /* 0x000fe200030006ff */
[--C-:B------:R-:W-:Y:S01]  /*78f0*/  HADD2.F32 R112, -RZ, R156.reuse.H0_H0 ;  /* 0x2000009cff707230 */ /* 0x100fe20000004100 */
[----:B------:R-:W-:Y:S01]  /*7900*/  F2FP.SATFINITE.E4M3.F32.PACK_AB_MERGE_C R6, R22, R21, R6 ;  /* 0x000000151606723e */ /* 0x000fe20004807006 */
[C---:B------:R-:W-:Y:S01]  /*7910*/  FFMA R28, R81.reuse, R111, R28 ;  /* 0x0000006f511c7223 */ /* 0x040fe2000000001c */
[C---:B------:R-:W-:Y:S01]  /*7920*/  FFMA R29, R81.reuse, R110, R29 ;  /* 0x0000006e511d7223 */ /* 0x040fe2000000001d */
[C---:B------:R-:W-:Y:S01]  /*7930*/  FFMA R30, R81.reuse, R113, R30 ;  /* 0x00000071511e7223 */ /* 0x040fe2000000001e */
[----:B------:R-:W-:Y:S02]  /*7940*/  HADD2.F32 R115, -RZ, R156.H1_H1 ;  /* 0x3000009cff737230 */ /* 0x000fe40000004100 */
[C---:B------:R-:W-:Y:S01]  /*7950*/  FMUL R31, R78.reuse, R38 ;  /* 0x000000264e1f7220 */ /* 0x040fe20000400000 */
[----:B------:R-:W-:Y:S01]  /*7960*/  F2FP.F16.E4M3.UNPACK_B R162, R162.H1 ;  /* 0x000000a2ffa2723e */ /* 0x000fe200030006ff */
[C---:B------:R-:W-:Y:S01]  /*7970*/  FMUL R38, R78.reuse, R45 ;  /* 0x0000002d4e267220 */ /* 0x040fe20000400000 */
[C---:B------:R-:W-:Y:S01]  /*7980*/  FMUL R45, R78.reuse, R52 ;  /* 0x000000344e2d7220 */ /* 0x040fe20000400000 */
[----:B------:R-:W-:Y:S01]  /*7990*/  F2FP.F16.E4M3.UNPACK_B R163, R163.H1 ;  /* 0x000000a3ffa3723e */ /* 0x000fe200030006ff */
[----:B------:R-:W-:Y:S01]  /*79a0*/  FFMA R31, R81, R112, R31 ;  /* 0x00000070511f7223 */ /* 0x000fe2000000001f */
[----:B------:R-:W-:Y:S01]  /*79b0*/  FMUL R52, R78, R59 ;  /* 0x0000003b4e347220 */ /* 0x000fe20000400000 */
[----:B------:R-:W-:Y:S01]  /*79c0*/  IADD3 R76, PT, PT, R76, 0x1, RZ ;  /* 0x000000014c4c7810 */ /* 0x000fe20007ffe0ff */
[C---:B------:R-:W-:Y:S01]  /*79d0*/  FMUL R59, R78.reuse, R66 ;  /* 0x000000424e3b7220 */ /* 0x040fe20000400000 */
[----:B------:R-:W-:Y:S01]  /*79e0*/  F2FP.SATFINITE.E4M3.F32.PACK_AB_MERGE_C R66, R13, R12, R14 ;  /* 0x0000000c0d42723e */ /* 0x000fe2000480700e */
[C---:B------:R-:W-:Y:S01]  /*79f0*/  FMUL R32, R78.reuse, R39 ;  /* 0x000000274e207220 */ /* 0x040fe20000400000 */
[--C-:B------:R-:W-:Y:S02]  /*7a00*/  HADD2.F32 R116, -RZ, R157.reuse.H0_H0 ;  /* 0x2000009dff747230 */ /* 0x100fe40000004100 */
[C---:B------:R-:W-:Y:S01]  /*7a10*/  FMUL R35, R78.reuse, R42 ;  /* 0x0000002a4e237220 */ /* 0x040fe20000400000 */
[----:B------:R-:W-:Y:S02]  /*7a20*/  HADD2.F32 R119, -RZ, R157.H1_H1 ;  /* 0x3000009dff777230 */ /* 0x000fe40000004100 */
[C---:B------:R-:W-:Y:S01]  /*7a30*/  FFMA R32, R81.reuse, R115, R32 ;  /* 0x0000007351207223 */ /* 0x040fe20000000020 */
[----:B------:R-:W-:Y:S01]  /*7a40*/  FMUL R36, R78, R43 ;  /* 0x0000002b4e247220 */ /* 0x000fe20000400000 */
[C---:B------:R-:W-:Y:S01]  /*7a50*/  FFMA R33, R81.reuse, R114, R33 ;  /* 0x0000007251217223 */ /* 0x040fe20000000021 */
[C---:B------:R-:W-:Y:S01]  /*7a60*/  FFMA R34, R81.reuse, R117, R34 ;  /* 0x0000007551227223 */ /* 0x040fe20000000022 */
[--C-:B------:R-:W-:Y:S01]  /*7a70*/  HADD2.F32 R120, -RZ, R158.reuse.H0_H0 ;  /* 0x2000009eff787230 */ /* 0x100fe20000004100 */
[----:B------:R-:W-:Y:S01]  /*7a80*/  F2FP.SATFINITE.E4M3.F32.PACK_AB_MERGE_C R32, R32, R31, RZ ;  /* 0x0000001f2020723e */ /* 0x000fe200048070ff */
[C---:B------:R-:W-:Y:S01]  /*7a90*/  FFMA R35, R81.reuse, R116, R35 ;  /* 0x0000007451237223 */ /* 0x040fe20000000023 */
[----:B------:R-:W-:Y:S02]  /*7aa0*/  HADD2.F32 R123, -RZ, R158.H1_H1 ;  /* 0x3000009eff7b7230 */ /* 0x000fe40000004100 */
[----:B------:R-:W-:Y:S01]  /*7ab0*/  FMUL R39, R78, R46 ;  /* 0x0000002e4e277220 */ /* 0x000fe20000400000 */
[----:B------:R-:W-:Y:S01]  /*7ac0*/  F2FP.SATFINITE.E4M3.F32.PACK_AB_MERGE_C R32, R30, R29, R32 ;  /* 0x0000001d1e20723e */ /* 0x000fe20004807020 */
[C---:B------:R-:W-:Y:S01]  /*7ad0*/  FFMA R36, R81.reuse, R119, R36 ;  /* 0x0000007751247223 */ /* 0x040fe20000000024 */
[C---:B------:R-:W-:Y:S01]  /*7ae0*/  FMUL R40, R78.reuse, R47 ;  /* 0x0000002f4e287220 */ /* 0x040fe20000400000 */
[C---:B------:R-:W-:Y:S01]  /*7af0*/  FFMA R37, R81.reuse, R118, R37 ;  /* 0x0000007651257223 */ /* 0x040fe20000000025 */
[C---:B------:R-:W-:Y:S01]  /*7b00*/  FFMA R38, R81.reuse, R121, R38 ;  /* 0x0000007951267223 */ /* 0x040fe20000000026 */
[C---:B------:R-:W-:Y:S01]  /*7b10*/  FMUL R42, R78.reuse, R49 ;  /* 0x000000314e2a7220 */ /* 0x040fe20000400000 */
[--C-:B------:R-:W-:Y:S02]  /*7b20*/  HADD2.F32 R124, -RZ, R159.reuse.H0_H0 ;  /* 0x2000009fff7c7230 */ /* 0x100fe40000004100 */
[C---:B------:R-:W-:Y:S01]  /*7b30*/  FFMA R39, R81.reuse, R120, R39 ;  /* 0x0000007851277223 */ /* 0x040fe20000000027 */
[----:B------:R-:W-:Y:S02]  /*7b40*/  HADD2.F32 R127, -RZ, R159.H1_H1 ;  /* 0x3000009fff7f7230 */ /* 0x000fe40000004100 */
[C---:B------:R-:W-:Y:S01]  /*7b50*/  FMUL R43, R78.reuse, R50 ;  /* 0x000000324e2b7220 */ /* 0x040fe20000400000 */
[C---:B------:R-:W-:Y:S01]  /*7b60*/  FFMA R40, R81.reuse, R123, R40 ;  /* 0x0000007b51287223 */ /* 0x040fe20000000028 */
[C---:B------:R-:W-:Y:S01]  /*7b70*/  FMUL R44, R78.reuse, R51 ;  /* 0x000000334e2c7220 */ /* 0x040fe20000400000 */
[C---:B------:R-:W-:Y:S01]  /*7b80*/  FFMA R41, R81.reuse, R122, R41 ;  /* 0x0000007a51297223 */ /* 0x040fe20000000029 */
[C---:B------:R-:W-:Y:S01]  /*7b90*/  FMUL R50, R78.reuse, R57 ;  /* 0x000000394e327220 */ /* 0x040fe20000400000 */
[C---:B------:R-:W-:Y:S01]  /*7ba0*/  FMUL R57, R78.reuse, R64 ;  /* 0x000000404e397220 */ /* 0x040fe20000400000 */
[----:B------:R-:W-:Y:S01]  /*7bb0*/  FFMA R42, R81, R125, R42 ;  /* 0x0000007d512a7223 */ /* 0x000fe2000000002a */
[C---:B------:R-:W-:Y:S01]  /*7bc0*/  FMUL R46, R78.reuse, R53 ;  /* 0x000000354e2e7220 */ /* 0x040fe20000400000 */
[--C-:B------:R-:W-:Y:S01]  /*7bd0*/  HADD2.F32 R128, -RZ, R160.reuse.H0_H0 ;  /* 0x200000a0ff807230 */ /* 0x100fe20000004100 */
[----:B------:R-:W-:Y:S01]  /*7be0*/  F2FP.SATFINITE.E4M3.F32.PACK_AB_MERGE_C R64, R5, R4, R86 ;  /* 0x000000040540723e */ /* 0x000fe20004807056 */
[C---:B------:R-:W-:Y:S01]  /*7bf0*/  FMUL R51, R78.reuse, R58 ;  /* 0x0000003a4e337220 */ /* 0x040fe20000400000 */
[C---:B------:R-:W-:Y:S01]  /*7c00*/  FMUL R53, R78.reuse, R60 ;  /* 0x0000003c4e357220 */ /* 0x040fe20000400000 */
[C---:B------:R-:W-:Y:S01]  /*7c10*/  FFMA R43, R81.reuse, R124, R43 ;  /* 0x0000007c512b7223 */ /* 0x040fe2000000002b */
[----:B------:R-:W-:Y:S02]  /*7c20*/  HADD2.F32 R131, -RZ, R160.H1_H1 ;  /* 0x300000a0ff837230 */ /* 0x000fe40000004100 */
[C---:B------:R-:W-:Y:S01]  /*7c30*/  FMUL R47, R78.reuse, R54 ;  /* 0x000000364e2f7220 */ /* 0x040fe20000400000 */
[C---:B------:R-:W-:Y:S01]  /*7c40*/  FMUL R58, R78.reuse, R65 ;  /* 0x000000414e3a7220 */ /* 0x040fe20000400000 */
[----:B------:R-:W-:Y:S01]  /*7c50*/  FMUL R60, R78, R67 ;  /* 0x000000434e3c7220 */ /* 0x000fe20000400000 */
[----:B------:R-:W-:Y:S01]  /*7c60*/  F2FP.SATFINITE.E4M3.F32.PACK_AB_MERGE_C R5, R20, R11, RZ ;  /* 0x0000000b1405723e */ /* 0x000fe200048070ff */
[----:B------:R-:W-:Y:S01]  /*7c70*/  FFMA R44, R81, R127, R44 ;  /* 0x0000007f512c7223 */ /* 0x000fe2000000002c */
[C---:B------:R-:W-:Y:S01]  /*7c80*/  FMUL R48, R78.reuse, R55 ;  /* 0x000000374e307220 */ /* 0x040fe20000400000 */
[----:B------:R-:W-:Y:S01]  /*7c90*/  F2FP.SATFINITE.E4M3.F32.PACK_AB_MERGE_C R65, R9, R8, R138 ;  /* 0x000000080941723e */ /* 0x000fe2000480708a */
[----:B------:R-:W-:Y:S01]  /*7ca0*/  FFMA R45, R81, R126, R45 ;  /* 0x0000007e512d7223 */ /* 0x000fe2000000002d */
[----:B------:R-:W-:Y:S01]  /*7cb0*/  F2FP.SATFINITE.E4M3.F32.PACK_AB_MERGE_C R67, R17, R16, R18 ;  /* 0x000000101143723e */ /* 0x000fe20004807012 */
[----:B------:R-:W-:Y:S01]  /*7cc0*/  FMUL R49, R78, R56 ;  /* 0x000000384e317220 */ /* 0x000fe20000400000 */
[C---:B------:R-:W-:Y:S01]  /*7cd0*/  FFMA R46, R81.reuse, R129, R46 ;  /* 0x00000081512e7223 */ /* 0x040fe2000000002e */
[--C-:B------:R-:W-:Y:S02]  /*7ce0*/  HADD2.F32 R132, -RZ, R161.reuse.H0_H0 ;  /* 0x200000a1ff847230 */ /* 0x100fe40000004100 */
[C---:B------:R-:W-:Y:S01]  /*7cf0*/  FFMA R47, R81.reuse, R128, R47 ;  /* 0x00000080512f7223 */ /* 0x040fe2000000002f */
[----:B------:R1:W-:Y:S01]  /*7d00*/  STS.128 [R172+UR49+0x6200], R64 ;  /* 0x00620040ac007988 */ /* 0x0003e20008000c31 */
[----:B------:R-:W-:Y:S01]  /*7d10*/  HADD2.F32 R135, -RZ, R161.H1_H1 ;  /* 0x300000a1ff877230 */ /* 0x000fe20000004100 */
[----:B------:R-:W-:Y:S01]  /*7d20*/  F2FP.SATFINITE.E4M3.F32.PACK_AB_MERGE_C R5, R10, R7, R5 ;  /* 0x000000070a05723e */ /* 0x000fe20004807005 */
[C---:B------:R-:W-:Y:S01]  /*7d30*/  FFMA R48, R81.reuse, R131, R48 ;  /* 0x0000008351307223 */ /* 0x040fe20000000030 */
[----:B------:R-:W-:Y:S01]  /*7d40*/  F2FP.SATFINITE.E4M3.F32.PACK_AB_MERGE_C R7, R28, R27, RZ ;  /* 0x0000001b1c07723e */ /* 0x000fe200048070ff */
        /* <DEDUP_REMOVED lines=8> */
[----:B------:R-:W-:Y:S01]  /*7dd0*/  FMUL R56, R78, R63 ;  /* 0x0000003f4e387220 */ /* 0x000fe20000400000 */
[----:B------:R-:W-:Y:S01]  /*7de0*/  F2FP.SATFINITE.E4M3.F32.PACK_AB_MERGE_C R4, R2, R0, R3 ;  /* 0x000000000204723e */ /* 0x000fe20004807003 */
[C---:B------:R-:W-:Y:S01]  /*7df0*/  FFMA R53, R81.reuse, R134, R53 ;  /* 0x0000008651357223 */ /* 0x040fe20000000035 */
[----:B------:R-:W-:Y:S01]  /*7e00*/  F2FP.SATFINITE.E4M3.F32.PACK_AB_MERGE_C R7, R26, R25, R7 ;  /* 0x000000191a07723e */ /* 0x000fe20004807007 */
[C---:B------:R-:W-:Y:S01]  /*7e10*/  FFMA R54, R81.reuse, R137, R54 ;  /* 0x0000008951367223 */ /* 0x040fe20000000036 */
[--C-:B------:R-:W-:Y:S02]  /*7e20*/  HADD2.F32 R84, -RZ, R163.reuse.H0_H0 ;  /* 0x200000a3ff547230 */ /* 0x100fe40000004100 */
[C---:B------:R-:W-:Y:S01]  /*7e30*/  FFMA R55, R81.reuse, R136, R55 ;  /* 0x0000008851377223 */ /* 0x040fe20000000037 */
[----:B------:R-:W-:Y:S01]  /*7e40*/  HADD2.F32 R85, -RZ, R163.H1_H1 ;  /* 0x300000a3ff557230 */ /* 0x000fe20000004100 */
[----:B------:R1:W-:Y:S01]  /*7e50*/  STS.128 [R204+0x6010], R4 ;  /* 0x00601004cc007388 */ /* 0x0003e20000000c00 */
[----:B------:R-:W-:Y:S01]  /*7e60*/  F2FP.SATFINITE.E4M3.F32.PACK_AB_MERGE_C R35, R36, R35, RZ ;  /* 0x000000232423723e */ /* 0x000fe200048070ff */
[C---:B------:R-:W-:Y:S01]  /*7e70*/  FFMA R56, R81.reuse, R139, R56 ;  /* 0x0000008b51387223 */ /* 0x040fe20000000038 */
[----:B------:R-:W-:Y:S01]  /*7e80*/  F2FP.SATFINITE.E4M3.F32.PACK_AB_MERGE_C R39, R40, R39, RZ ;  /* 0x000000272827723e */ /* 0x000fe200048070ff */
[C---:B------:R-:W-:Y:S01]  /*7e90*/  FFMA R57, R81.reuse, R82, R57 ;  /* 0x0000005251397223 */ /* 0x040fe20000000039 */
[----:B------:R-:W-:Y:S01]  /*7ea0*/  F2FP.SATFINITE.E4M3.F32.PACK_AB_MERGE_C R43, R44, R43, RZ ;  /* 0x0000002b2c2b723e */ /* 0x000fe200048070ff */
[C---:B------:R-:W-:Y:S01]  /*7eb0*/  FFMA R58, R81.reuse, R83, R58 ;  /* 0x00000053513a7223 */ /* 0x040fe2000000003a */
[C---:B------:R-:W-:Y:S01]  /*7ec0*/  FFMA R59, R81.reuse, R84, R59 ;  /* 0x00000054513b7223 */ /* 0x040fe2000000003b */
[----:B------:R-:W-:Y:S01]  /*7ed0*/  F2FP.SATFINITE.E4M3.F32.PACK_AB_MERGE_C R33, R34, R33, R35 ;  /* 0x000000212221723e */ /* 0x000fe20004807023 */
        /* <DEDUP_REMOVED lines=11> */
[----:B------:R-:W-:Y:S05]  /*7f90*/  F2FP.SATFINITE.E4M3.F32.PACK_AB_MERGE_C R51, R58, R57, R59 ;  /* 0x000000393a33723e */ /* 0x000fea000480703b */
        /* <DEDUP_REMOVED lines=9> */
[----:B------:R-:W-:Y:S02]  /*8030*/  UIADD3 UR8, UP0, UPT, UR52, 0x680, URZ ;  /* 0x0000068034087890 */ /* 0x000fe4000ff1e0ff */
[----:B------:R-:W-:Y:S02]  /*8040*/  UIADD3 UR5, UPT, UPT, UR41, 0x40, URZ ;  /* 0x0000004029057890 */ /* 0x000fe4000fffe0ff */
[----:B------:R-:W-:Y:S02]  /*8050*/  UIADD3 UR4, UPT, UPT, UR49, 0x6200, URZ ;  /* 0x0000620031047890 */ /* 0x000fe4000fffe0ff */
[----:B------:R-:W-:Y:S01]  /*8060*/  UIADD3.X UR9, UPT, UPT, URZ, UR53, URZ, UP0, !UPT ;  /* 0x00000035ff097290 */ /* 0x000fe200087fe4ff */
[----:B------:R-:W-:Y:S01]  /*8070*/  UMOV UR6, UR42 ;  /* 0x0000002a00067c82 */ /* 0x000fe20008000000 */
[----:B------:R-:W-:Y:S07]  /*8080*/  UMOV UR7, UR36 ;  /* 0x0000002400077c82 */ /* 0x000fee0008000000 */
[----:B------:R2:W-:Y:S01]  /*8090*/  UTMASTG.3D [UR4], [UR8] ;  /* 0x00000004080073b5 */ /* 0x0005e20008010000 */
[----:B------:R0:W-:Y:S01]  /*80a0*/  UTMACMDFLUSH ;  /* 0x00000000000079b7 */ /* 0x0001e20000000000 */
[----:B--2---:R-:W-:Y:S04]  /*80b0*/  DEPBAR.LE SB0, 0x1 ;  /* 0x000080400000791a */ /* 0x004fe80000000000 */
.L_x_105:
[----:B------:R-:W-:Y:S05]  /*80c0*/  BSYNC.RECONVERGENT B0 ;  /* 0x0000000000007941 */ /* 0x000fea0003800200 */
.L_x_104:
[----:B------:R-:W-:Y:S01]  /*80d0*/  BAR.SYNC.DEFER_BLOCKING 0x1, 0x80 ;  /* 0x0042000000007b1d */ /* 0x000fe20000010000 */
[----:B------:R-:W-:Y:S01]  /*80e0*/  ISETP.NE.AND P2, PT, R194, RZ, PT ;  /* 0x000000ffc200720c */ /* 0x000fe20003f45270 */
[----:B------:R-:W-:Y:S01]  /*80f0*/  IMAD.IADD R20, R75, 0x1, R147 ;  /* 0x000000014b147824 */ /* 0x000fe200078e0293 */
[----:B------:R-:W-:Y:S01]  /*8100*/  ISETP.NE.AND P0, PT, R195, 0x2, PT ;  /* 0x00000002c300780c */ /* 0x000fe20003f05270 */
[----:B------:R-:W-:Y:S01]  /*8110*/  IMAD.IADD R21, R77, 0x1, R170 ;  /* 0x000000014d157824 */ /* 0x000fe200078e02aa */
[----:B------:R-:W-:Y:S02]  /*8120*/  ISETP.NE.AND P1, PT, R76, 0x4, PT ;  /* 0x000000044c00780c */ /* 0x000fe40003f25270 */
[----:B------:R-:W-:Y:S02]  /*8130*/  SEL R3, RZ, 0x1, P0 ;  /* 0x00000001ff037807 */ /* 0x000fe40000000000 */
[----:B------:R-:W-:Y:S02]  /*8140*/  SEL R0, RZ, 0x1, P1 ;  /* 0x00000001ff007807 */ /* 0x000fe40000800000 */
[----:B------:R-:W-:Y:S02]  /*8150*/  LOP3.LUT R182, R182, R3, RZ, 0x3c, !PT ;  /* 0x00000003b6b67212 */ /* 0x000fe400078e3cff */
[----:B------:R-:W-:Y:S02]  /*8160*/  LOP3.LUT R183, R183, R0, RZ, 0x3c, !PT ;  /* 0x00000000b7b77212 */ /* 0x000fe400078e3cff */
[----:B------:R-:W-:Y:S02]  /*8170*/  @P2 R2UR UR36, R179 ;  /* 0x00000000b32422ca */ /* 0x000fe400000e0000 */
[----:B------:R-:W-:Y:S02]  /*8180*/  SEL R195, R195, RZ, P0 ;  /* 0x000000ffc3c37207 */ /* 0x000fe40000000000 */
[----:B------:R-:W-:Y:S01]  /*8190*/  SEL R76, R76, RZ, P1 ;  /* 0x000000ff4c4c7207 */ /* 0x000fe20000800000 */
[----:B------:R-:W-:Y:S10]  /*81a0*/  @P2 BRA `(.L_x_106) ;  /* 0xffffffc400bc2947 */ /* 0x000ff4000383ffff */
[----:B------:R-:W-:Y:S05]  /*81b0*/  EXIT ;  /* 0x000000000000794d */ /* 0x000fea0003800000 */
.L_x_19:
[----:B--2---:R2:W1:Y:S02]  /*81c0*/  SYNCS.PHASECHK.TRANS64.TRYWAIT P0, [R3+URZ+0xf0], R2 ;  /* 0x0000f002030075a7 */ /* 0x00446400080011ff */
[----:B-1----:R-:W-:Y:S05]  /*81d0*/  @!P0 NANOSLEEP.SYNCS 0x989680 ;  /* 0x009896800000895d */ /* 0x002fea0003900000 */
[----:B------:R-:W1:Y:S02]  /*81e0*/  @!P0 SYNCS.PHASECHK.TRANS64 P0, [R3+URZ+0xf0], R2 ;  /* 0x0000f002030085a7 */ /* 0x000e6400080010ff */
[----:B-1----:R-:W-:Y:S05]  /*81f0*/  @!P0 BRA `(.L_x_19) ;  /* 0xfffffffc00f08947 */ /* 0x002fea000383ffff */
[----:B------:R-:W-:Y:S05]  /*8200*/  BRA `(.L_x_107) ;  /* 0xffffff9000ec7947 */ /* 0x000fea000383ffff */
.L_x_22:
[----:B-1----:R-:W-:-:S07]  /*8210*/  MOV R2, UR33 ;  /* 0x0000002100027c02 */ /* 0x002fce0008000f00 */
.L_x_108:
[----:B-1----:R1:W2:Y:S02]  /*8220*/  SYNCS.PHASECHK.TRANS64.TRYWAIT P0, [R2+URZ+0x28], R5 ;  /* 0x00002805020075a7 */ /* 0x0022a400080011ff */
[----:B--2---:R-:W-:Y:S05]  /*8230*/  @!P0 NANOSLEEP.SYNCS 0x989680 ;  /* 0x009896800000895d */ /* 0x004fea0003900000 */
[----:B------:R-:W2:Y:S02]  /*8240*/  @!P0 SYNCS.PHASECHK.TRANS64 P0, [R2+URZ+0x28], R5 ;  /* 0x00002805020085a7 */ /* 0x000ea400080010ff */
[----:B--2---:R-:W-:Y:S05]  /*8250*/  @!P0 BRA `(.L_x_108) ;  /* 0xfffffffc00f08947 */ /* 0x004fea000383ffff */
[----:B------:R-:W-:Y:S05]  /*8260*/  BRA `(.L_x_21) ;  /* 0xffffff94003c7947 */ /* 0x000fea000383ffff */
.L_x_28:
[----:B-1----:R-:W-:-:S07]  /*8270*/  MOV R2, UR17 ;  /* 0x0000001100027c02 */ /* 0x002fce0008000f00 */
.L_x_109:
[----:B-1----:R1:W2:Y:S02]  /*8280*/  SYNCS.PHASECHK.TRANS64.TRYWAIT P0, [R2+URZ+0x28], R5 ;  /* 0x00002805020075a7 */ /* 0x0022a400080011ff */
[----:B--2---:R-:W-:Y:S05]  /*8290*/  @!P0 NANOSLEEP.SYNCS 0x989680 ;  /* 0x009896800000895d */ /* 0x004fea0003900000 */
[----:B------:R-:W2:Y:S02]  /*82a0*/  @!P0 SYNCS.PHASECHK.TRANS64 P0, [R2+URZ+0x28], R5 ;  /* 0x00002805020085a7 */ /* 0x000ea400080010ff */
[----:B--2---:R-:W-:Y:S05]  /*82b0*/  @!P0 BRA `(.L_x_109) ;  /* 0xfffffffc00f08947 */ /* 0x004fea000383ffff */
[----:B------:R-:W-:Y:S05]  /*82c0*/  BRA `(.L_x_27) ;  /* 0xffffff9400e07947 */ /* 0x000fea000383ffff */
.L_x_32:
[----:B-1----:R1:W2:Y:S02]  /*82d0*/  SYNCS.PHASECHK.TRANS64.TRYWAIT P0, [R2+URZ+0x80], R3 ;  /* 0x00008003020075a7 */ /* 0x0022a400080011ff */
[----:B--2---:R-:W-:Y:S05]  /*82e0*/  @!P0 NANOSLEEP.SYNCS 0x989680 ;  /* 0x009896800000895d */ /* 0x004fea0003900000 */
[----:B------:R-:W2:Y:S02]  /*82f0*/  @!P0 SYNCS.PHASECHK.TRANS64 P0, [R2+URZ+0x80], R3 ;  /* 0x00008003020085a7 */ /* 0x000ea400080010ff */
[----:B--2---:R-:W-:Y:S05]  /*8300*/  @!P0 BRA `(.L_x_32) ;  /* 0xfffffffc00f08947 */ /* 0x004fea000383ffff */
[----:B------:R-:W-:Y:S05]  /*8310*/  BRA `(.L_x_110) ;  /* 0xffffff98006c7947 */ /* 0x000fea000383ffff */
.L_x_36:
[----:B----4-:R-:W-:-:S07]  /*8320*/  MOV R0, UR5 ;  /* 0x0000000500007c02 */ /* 0x010fce0008000f00 */
.L_x_111:
[----:B-1----:R1:W2:Y:S02]  /*8330*/  SYNCS.PHASECHK.TRANS64.TRYWAIT P0, [R0+URZ], R3 ;  /* 0x00000003000075a7 */ /* 0x0022a400080011ff */
[----:B--2---:R-:W-:Y:S05]  /*8340*/  @!P0 NANOSLEEP.SYNCS 0x989680 ;  /* 0x009896800000895d */ /* 0x004fea0003900000 */
[----:B------:R-:W2:Y:S02]  /*8350*/  @!P0 SYNCS.PHASECHK.TRANS64 P0, [R0+URZ], R3 ;  /* 0x00000003000085a7 */ /* 0x000ea400080010ff */
[----:B--2---:R-:W-:Y:S05]  /*8360*/  @!P0 BRA `(.L_x_111) ;  /* 0xfffffffc00f08947 */ /* 0x004fea000383ffff */
[----:B------:R-:W-:Y:S05]  /*8370*/  BRA `(.L_x_112) ;  /* 0xffffff9c00dc7947 */ /* 0x000fea000383ffff */
.L_x_37:
[----:B----4-:R-:W-:-:S07]  /*8380*/  MOV R0, UR5 ;  /* 0x0000000500007c02 */ /* 0x010fce0008000f00 */
.L_x_113:
[----:B-1----:R1:W2:Y:S02]  /*8390*/  SYNCS.PHASECHK.TRANS64.TRYWAIT P0, [R0+URZ], R3 ;  /* 0x00000003000075a7 */ /* 0x0022a400080011ff */
[----:B--2---:R-:W-:Y:S05]  /*83a0*/  @!P0 NANOSLEEP.SYNCS 0x989680 ;  /* 0x009896800000895d */ /* 0x004fea0003900000 */
[----:B------:R-:W2:Y:S02]  /*83b0*/  @!P0 SYNCS.PHASECHK.TRANS64 P0, [R0+URZ], R3 ;  /* 0x00000003000085a7 */ /* 0x000ea400080010ff */
[----:B--2---:R-:W-:Y:S05]  /*83c0*/  @!P0 BRA `(.L_x_113) ;  /* 0xfffffffc00f08947 */ /* 0x004fea000383ffff */
[----:B------:R-:W-:Y:S05]  /*83d0*/  BRA `(.L_x_114) ;  /* 0xffffff9c00e87947 */ /* 0x000fea000383ffff */
.L_x_38:
[----:B----4-:R-:W-:-:S07]  /*83e0*/  MOV R0, UR5 ;  /* 0x0000000500007c02 */ /* 0x010fce0008000f00 */
.L_x_115:
[----:B-1----:R1:W2:Y:S02]  /*83f0*/  SYNCS.PHASECHK.TRANS64.TRYWAIT P0, [R0+URZ], R3 ;  /* 0x00000003000075a7 */ /* 0x0022a400080011ff */
[----:B--2---:R-:W-:Y:S05]  /*8400*/  @!P0 NANOSLEEP.SYNCS 0x989680 ;  /* 0x009896800000895d */ /* 0x004fea0003900000 */
[----:B------:R-:W2:Y:S02]  /*8410*/  @!P0 SYNCS.PHASECHK.TRANS64 P0, [R0+URZ], R3 ;  /* 0x00000003000085a7 */ /* 0x000ea400080010ff */
[----:B--2---:R-:W-:Y:S05]  /*8420*/  @!P0 BRA `(.L_x_115) ;  /* 0xfffffffc00f08947 */ /* 0x004fea000383ffff */
[----:B------:R-:W-:Y:S05]  /*8430*/  BRA `(.L_x_116) ;  /* 0xffffff9c00f47947 */ /* 0x000fea000383ffff */
.L_x_39:
[----:B----4-:R-:W-:-:S07]  /*8440*/  MOV R0, UR5 ;  /* 0x0000000500007c02 */ /* 0x010fce0008000f00 */
.L_x_117:
[----:B-1----:R1:W2:Y:S02]  /*8450*/  SYNCS.PHASECHK.TRANS64.TRYWAIT P0, [R0+URZ], R3 ;  /* 0x00000003000075a7 */ /* 0x0022a400080011ff */
[----:B--2---:R-:W-:Y:S05]  /*8460*/  @!P0 NANOSLEEP.SYNCS 0x989680 ;  /* 0x009896800000895d */ /* 0x004fea0003900000 */
[----:B------:R-:W2:Y:S02]  /*8470*/  @!P0 SYNCS.PHASECHK.TRANS64 P0, [R0+URZ], R3 ;  /* 0x00000003000085a7 */ /* 0x000ea400080010ff */
[----:B--2---:R-:W-:Y:S05]  /*8480*/  @!P0 BRA `(.L_x_117) ;  /* 0xfffffffc00f08947 */ /* 0x004fea000383ffff */
[----:B------:R-:W-:Y:S05]  /*8490*/  BRA `(.L_x_118) ;  /* 0xffffffa000007947 */ /* 0x000fea000383ffff */
.L_x_42:
[----:B-1----:R1:W2:Y:S02]  /*84a0*/  SYNCS.PHASECHK.TRANS64.TRYWAIT P0, [R0+URZ+0xe0], R5 ;  /* 0x0000e005000075a7 */ /* 0x0022a400080011ff */
[----:B--2---:R-:W-:Y:S05]  /*84b0*/  @!P0 NANOSLEEP.SYNCS 0x989680 ;  /* 0x009896800000895d */ /* 0x004fea0003900000 */
[----:B------:R-:W2:Y:S02]  /*84c0*/  @!P0 SYNCS.PHASECHK.TRANS64 P0, [R0+URZ+0xe0], R5 ;  /* 0x0000e005000085a7 */ /* 0x000ea400080010ff */
[----:B--2---:R-:W-:Y:S05]  /*84d0*/  @!P0 BRA `(.L_x_42) ;  /* 0xfffffffc00f08947 */ /* 0x004fea000383ffff */
[----:B------:R-:W-:Y:S05]  /*84e0*/  BRA `(.L_x_119) ;  /* 0xffffffa0005c7947 */ /* 0x000fea000383ffff */
.L_x_43:
[----:B------:R-:W-:-:S07]  /*84f0*/  MOV R0, UR5 ;  /* 0x0000000500007c02 */ /* 0x000fce0008000f00 */
.L_x_120:
[----:B-1----:R1:W2:Y:S02]  /*8500*/  SYNCS.PHASECHK.TRANS64.TRYWAIT P0, [R0+URZ+0x90], R5 ;  /* 0x00009005000075a7 */ /* 0x0022a400080011ff */
[----:B--2---:R-:W-:Y:S05]  /*8510*/  @!P0 NANOSLEEP.SYNCS 0x989680 ;  /* 0x009896800000895d */ /* 0x004fea0003900000 */
[----:B------:R-:W2:Y:S02]  /*8520*/  @!P0 SYNCS.PHASECHK.TRANS64 P0, [R0+URZ+0x90], R5 ;  /* 0x00009005000085a7 */ /* 0x000ea400080010ff */
[----:B--2---:R-:W-:Y:S05]  /*8530*/  @!P0 BRA `(.L_x_120) ;  /* 0xfffffffc00f08947 */ /* 0x004fea000383ffff */
[----:B------:R-:W-:Y:S05]  /*8540*/  BRA `(.L_x_121) ;  /* 0xffffffa0006c7947 */ /* 0x000fea000383ffff */
.L_x_44:
[----:B-1----:R1:W2:Y:S02]  /*8550*/  SYNCS.PHASECHK.TRANS64.TRYWAIT P1, [R0+URZ+0x80], R5 ;  /* 0x00008005000075a7 */ /* 0x0022a400080211ff */
[----:B--2---:R-:W-:Y:S05]  /*8560*/  @!P1 NANOSLEEP.SYNCS 0x989680 ;  /* 0x009896800000995d */ /* 0x004fea0003900000 */
[----:B------:R-:W2:Y:S02]  /*8570*/  @!P1 SYNCS.PHASECHK.TRANS64 P1, [R0+URZ+0x80], R5 ;  /* 0x00008005000095a7 */ /* 0x000ea400080210ff */
[----:B--2---:R-:W-:Y:S05]  /*8580*/  @!P1 BRA `(.L_x_44) ;  /* 0xfffffffc00f09947 */ /* 0x004fea000383ffff */
[----:B------:R-:W-:Y:S05]  /*8590*/  BRA `(.L_x_122) ;  /* 0xffffffa0009c7947 */ /* 0x000fea000383ffff */
.L_x_47:
[----:B------:R-:W-:-:S07]  /*85a0*/  MOV R0, UR5 ;  /* 0x0000000500007c02 */ /* 0x000fce0008000f00 */
.L_x_123:
[----:B-1----:R1:W2:Y:S02]  /*85b0*/  SYNCS.PHASECHK.TRANS64.TRYWAIT P0, [R0+URZ+0x90], R3 ;  /* 0x00009003000075a7 */ /* 0x0022a400080011ff */
[----:B--2---:R-:W-:Y:S05]  /*85c0*/  @!P0 NANOSLEEP.SYNCS 0x989680 ;  /* 0x009896800000895d */ /* 0x004fea0003900000 */
[----:B------:R-:W2:Y:S02]  /*85d0*/  @!P0 SYNCS.PHASECHK.TRANS64 P0, [R0+URZ+0x90], R3 ;  /* 0x00009003000085a7 */ /* 0x000ea400080010ff */
[----:B--2---:R-:W-:Y:S05]  /*85e0*/  @!P0 BRA `(.L_x_123) ;  /* 0xfffffffc00f08947 */ /* 0x004fea000383ffff */
[----:B------:R-:W-:Y:S05]  /*85f0*/  BRA `(.L_x_46) ;  /* 0xffffffa000f07947 */ /* 0x000fea000383ffff */
.L_x_54:
[----:B-1----:R1:W2:Y:S02]  /*8600*/  SYNCS.PHASECHK.TRANS64.TRYWAIT P1, [R0+URZ+0x80], R5 ;  /* 0x00008005000075a7 */ /* 0x0022a400080211ff */
[----:B--2---:R-:W-:Y:S05]  /*8610*/  @!P1 NANOSLEEP.SYNCS 0x989680 ;  /* 0x009896800000995d */ /* 0x004fea0003900000 */
[----:B------:R-:W2:Y:S02]  /*8620*/  @!P1 SYNCS.PHASECHK.TRANS64 P1, [R0+URZ+0x80], R5 ;  /* 0x00008005000095a7 */ /* 0x000ea400080210ff */
[----:B--2---:R-:W-:Y:S05]  /*8630*/  @!P1 BRA `(.L_x_54) ;  /* 0xfffffffc00f09947 */ /* 0x004fea000383ffff */
[----:B------:R-:W-:Y:S05]  /*8640*/  BRA `(.L_x_124) ;  /* 0xffffffa800507947 */ /* 0x000fea000383ffff */
.L_x_55:
[----:B------:R-:W-:-:S07]  /*8650*/  MOV R3, UR8 ;  /* 0x0000000800037c02 */ /* 0x000fce0008000f00 */
.L_x_125:
[----:B-1----:R1:W2:Y:S02]  /*8660*/  SYNCS.PHASECHK.TRANS64.TRYWAIT P0, [R3+URZ+0xc0], R0 ;  /* 0x0000c000030075a7 */ /* 0x0022a400080011ff */
[----:B--2---:R-:W-:Y:S05]  /*8670*/  @!P0 NANOSLEEP.SYNCS 0x989680 ;  /* 0x009896800000895d */ /* 0x004fea0003900000 */
[----:B------:R-:W2:Y:S02]  /*8680*/  @!P0 SYNCS.PHASECHK.TRANS64 P0, [R3+URZ+0xc0], R0 ;  /* 0x0000c000030085a7 */ /* 0x000ea400080010ff */
[----:B--2---:R-:W-:Y:S05]  /*8690*/  @!P0 BRA `(.L_x_125) ;  /* 0xfffffffc00f08947 */ /* 0x004fea000383ffff */
[----:B------:R-:W-:Y:S05]  /*86a0*/  BRA `(.L_x_126) ;  /* 0xffffffa800887947 */ /* 0x000fea000383ffff */
.L_x_58:
[----:B------:R-:W-:Y:S07]  /*86b0*/  MOV R0, UR7 ;  /* 0x0000000700007c02 */ /* 0x000fee0008000f00 */
.L_x_127:
[----:B-1----:R1:W2:Y:S02]  /*86c0*/  SYNCS.PHASECHK.TRANS64.TRYWAIT P0, [R0+URZ], R3 ;  /* 0x00000003000075a7 */ /* 0x0022a400080011ff */
[----:B--2---:R-:W-:Y:S05]  /*86d0*/  @!P0 NANOSLEEP.SYNCS 0x989680 ;  /* 0x009896800000895d */ /* 0x004fea0003900000 */
[----:B------:R-:W2:Y:S02]  /*86e0*/  @!P0 SYNCS.PHASECHK.TRANS64 P0, [R0+URZ], R3 ;  /* 0x00000003000085a7 */ /* 0x000ea400080010ff */
[----:B--2---:R-:W-:Y:S05]  /*86f0*/  @!P0 BRA `(.L_x_127) ;  /* 0xfffffffc00f08947 */ /* 0x004fea000383ffff */
[----:B------:R-:W-:Y:S05]  /*8700*/  BRA `(.L_x_57) ;  /* 0xffffffa800a47947 */ /* 0x000fea000383ffff */
.L_x_61:
[----:B------:R-:W-:-:S07]  /*8710*/  MOV R0, UR5 ;  /* 0x0000000500007c02 */ /* 0x000fce0008000f00 */
.L_x_128:
[----:B--2---:R2:W3:Y:S02]  /*8720*/  SYNCS.PHASECHK.TRANS64.TRYWAIT P0, [R0+URZ], R3 ;  /* 0x00000003000075a7 */ /* 0x0044e400080011ff */
[----:B---3--:R-:W-:Y:S05]  /*8730*/  @!P0 NANOSLEEP.SYNCS 0x989680 ;  /* 0x009896800000895d */ /* 0x008fea0003900000 */
[----:B------:R-:W3:Y:S02]  /*8740*/  @!P0 SYNCS.PHASECHK.TRANS64 P0, [R0+URZ], R3 ;  /* 0x00000003000085a7 */ /* 0x000ee400080010ff */
[----:B---3--:R-:W-:Y:S05]  /*8750*/  @!P0 BRA `(.L_x_128) ;  /* 0xfffffffc00f08947 */ /* 0x008fea000383ffff */
[----:B------:R-:W-:Y:S05]  /*8760*/  BRA `(.L_x_129) ;  /* 0xffffffac00587947 */ /* 0x000fea000383ffff */
.L_x_62:
[----:B------:R-:W-:-:S07]  /*8770*/  MOV R0, UR5 ;  /* 0x0000000500007c02 */ /* 0x000fce0008000f00 */
.L_x_130:
[----:B-1----:R1:W2:Y:S02]  /*8780*/  SYNCS.PHASECHK.TRANS64.TRYWAIT P0, [R0+URZ], R3 ;  /* 0x00000003000075a7 */ /* 0x0022a400080011ff */
[----:B--2---:R-:W-:Y:S05]  /*8790*/  @!P0 NANOSLEEP.SYNCS 0x989680 ;  /* 0x009896800000895d */ /* 0x004fea0003900000 */
[----:B------:R-:W2:Y:S02]  /*87a0*/  @!P0 SYNCS.PHASECHK.TRANS64 P0, [R0+URZ], R3 ;  /* 0x00000003000085a7 */ /* 0x000ea400080010ff */
[----:B--2---:R-:W-:Y:S05]  /*87b0*/  @!P0 BRA `(.L_x_130) ;  /* 0xfffffffc00f08947 */ /* 0x004fea000383ffff */
[----:B------:R-:W-:Y:S05]  /*87c0*/  BRA `(.L_x_131) ;  /* 0xffffffac00647947 */ /* 0x000fea000383ffff */
.L_x_63:
[----:B------:R-:W-:-:S07]  /*87d0*/  MOV R0, UR5 ;  /* 0x0000000500007c02 */ /* 0x000fce0008000f00 */
.L_x_132:
[----:B-1----:R1:W2:Y:S02]  /*87e0*/  SYNCS.PHASECHK.TRANS64.TRYWAIT P0, [R0+URZ], R3 ;  /* 0x00000003000075a7 */ /* 0x0022a400080011ff */
[----:B--2---:R-:W-:Y:S05]  /*87f0*/  @!P0 NANOSLEEP.SYNCS 0x989680 ;  /* 0x009896800000895d */ /* 0x004fea0003900000 */
[----:B------:R-:W2:Y:S02]  /*8800*/  @!P0 SYNCS.PHASECHK.TRANS64 P0, [R0+URZ], R3 ;  /* 0x00000003000085a7 */ /* 0x000ea400080010ff */
[----:B--2---:R-:W-:Y:S05]  /*8810*/  @!P0 BRA `(.L_x_132) ;  /* 0xfffffffc00f08947 */ /* 0x004fea000383ffff */
[----:B------:R-:W-:Y:S05]  /*8820*/  BRA `(.L_x_133) ;  /* 0xffffffac00707947 */ /* 0x000fea000383ffff */
.L_x_64:
[----:B------:R-:W-:-:S07]  /*8830*/  MOV R0, UR7 ;  /* 0x0000000700007c02 */ /* 0x000fce0008000f00 */
.L_x_134:
[----:B-1----:R1:W2:Y:S02]  /*8840*/  SYNCS.PHASECHK.TRANS64.TRYWAIT P0, [R0+URZ], R3 ;  /* 0x00000003000075a7 */ /* 0x0022a400080011ff */
[----:B--2---:R-:W-:Y:S05]  /*8850*/  @!P0 NANOSLEEP.SYNCS 0x989680 ;  /* 0x009896800000895d */ /* 0x004fea0003900000 */
[----:B------:R-:W2:Y:S02]  /*8860*/  @!P0 SYNCS.PHASECHK.TRANS64 P0, [R0+URZ], R3 ;  /* 0x00000003000085a7 */ /* 0x000ea400080010ff */
[----:B--2---:R-:W-:Y:S05]  /*8870*/  @!P0 BRA `(.L_x_134) ;  /* 0xfffffffc00f08947 */ /* 0x004fea000383ffff */
[----:B------:R-:W-:Y:S05]  /*8880*/  BRA `(.L_x_135) ;  /* 0xffffffac007c7947 */ /* 0x000fea000383ffff */
.L_x_69:
[----:B--2---:R2:W3:Y:S02]  /*8890*/  SYNCS.PHASECHK.TRANS64.TRYWAIT P0, [R0+URZ+0x80], R3 ;  /* 0x00008003000075a7 */ /* 0x0044e400080011ff */
[----:B---3--:R-:W-:Y:S05]  /*88a0*/  @!P0 NANOSLEEP.SYNCS 0x989680 ;  /* 0x009896800000895d */ /* 0x008fea0003900000 */
[----:B------:R-:W3:Y:S02]  /*88b0*/  @!P0 SYNCS.PHASECHK.TRANS64 P0, [R0+URZ+0x80], R3 ;  /* 0x00008003000085a7 */ /* 0x000ee400080010ff */
[----:B---3--:R-:W-:Y:S05]  /*88c0*/  @!P0 BRA `(.L_x_69) ;  /* 0xfffffffc00f08947 */ /* 0x008fea000383ffff */
[----:B------:R-:W-:Y:S05]  /*88d0*/  BRA `(.L_x_136) ;  /* 0xffffffb000807947 */ /* 0x000fea000383ffff */
.L_x_72:
[----:B------:R-:W-:Y:S07]  /*88e0*/  MOV R0, UR7 ;  /* 0x0000000700007c02 */ /* 0x000fee0008000f00 */
.L_x_137:
[----:B--2---:R2:W3:Y:S02]  /*88f0*/  SYNCS.PHASECHK.TRANS64.TRYWAIT P0, [R0+URZ+0x78], R3 ;  /* 0x00007803000075a7 */ /* 0x0044e400080011ff */
[----:B---3--:R-:W-:Y:S05]  /*8900*/  @!P0 NANOSLEEP.SYNCS 0x989680 ;  /* 0x009896800000895d */ /* 0x008fea0003900000 */
[----:B------:R-:W3:Y:S02]  /*8910*/  @!P0 SYNCS.PHASECHK.TRANS64 P0, [R0+URZ+0x78], R3 ;  /* 0x00007803000085a7 */ /* 0x000ee400080010ff */
[----:B---3--:R-:W-:Y:S05]  /*8920*/  @!P0 BRA `(.L_x_137) ;  /* 0xfffffffc00f08947 */ /* 0x008fea000383ffff */
[----:B------:R-:W-:Y:S05]  /*8930*/  BRA `(.L_x_71) ;  /* 0xffffffb400607947 */ /* 0x000fea000383ffff */
.L_x_75:
[----:B--2---:R-:W-:Y:S07]  /*8940*/  MOV R3, UR7 ;  /* 0x0000000700037c02 */ /* 0x004fee0008000f00 */
.L_x_138:
[----:B-1----:R1:W2:Y:S02]  /*8950*/  SYNCS.PHASECHK.TRANS64.TRYWAIT P0, [R3+URZ+0x60], R12 ;  /* 0x0000600c030075a7 */ /* 0x0022a400080011ff */
[----:B--2---:R-:W-:Y:S05]  /*8960*/  @!P0 NANOSLEEP.SYNCS 0x989680 ;  /* 0x009896800000895d */ /* 0x004fea0003900000 */
[----:B------:R-:W2:Y:S02]  /*8970*/  @!P0 SYNCS.PHASECHK.TRANS64 P0, [R3+URZ+0x60], R12 ;  /* 0x0000600c030085a7 */ /* 0x000ea400080010ff */
[----:B--2---:R-:W-:Y:S05]  /*8980*/  @!P0 BRA `(.L_x_138) ;  /* 0xfffffffc00f08947 */ /* 0x004fea000383ffff */
[----:B------:R-:W-:Y:S05]  /*8990*/  BRA `(.L_x_139) ;  /* 0xffffffb400d87947 */ /* 0x000fea000383ffff */
.L_x_76:
[----:B------:R-:W-:Y:S07]  /*89a0*/  MOV R3, UR7 ;  /* 0x0000000700037c02 */ /* 0x000fee0008000f00 */
.L_x_140:
[----:B-1----:R1:W2:Y:S02]  /*89b0*/  SYNCS.PHASECHK.TRANS64.TRYWAIT P0, [R3+URZ+0x68], R12 ;  /* 0x0000680c030075a7 */ /* 0x0022a400080011ff */
[----:B--2---:R-:W-:Y:S05]  /*89c0*/  @!P0 NANOSLEEP.SYNCS 0x989680 ;  /* 0x009896800000895d */ /* 0x004fea0003900000 */
[----:B------:R-:W2:Y:S02]  /*89d0*/  @!P0 SYNCS.PHASECHK.TRANS64 P0, [R3+URZ+0x68], R12 ;  /* 0x0000680c030085a7 */ /* 0x000ea400080010ff */
[----:B--2---:R-:W-:Y:S05]  /*89e0*/  @!P0 BRA `(.L_x_140) ;  /* 0xfffffffc00f08947 */ /* 0x004fea000383ffff */
[----:B------:R-:W-:Y:S05]  /*89f0*/  BRA `(.L_x_141) ;  /* 0xffffffb800587947 */ /* 0x000fea000383ffff */
.L_x_78:
[----:B------:R-:W-:-:S07]  /*8a00*/  MOV R0, UR7 ;  /* 0x0000000700007c02 */ /* 0x000fce0008000f00 */
.L_x_142:
[----:B-1----:R1:W3:Y:S02]  /*8a10*/  SYNCS.PHASECHK.TRANS64.TRYWAIT P0, [R0+URZ+0x60], R3 ;  /* 0x00006003000075a7 */ /* 0x0022e400080011ff */
[----:B---3--:R-:W-:Y:S05]  /*8a20*/  @!P0 NANOSLEEP.SYNCS 0x989680 ;  /* 0x009896800000895d */ /* 0x008fea0003900000 */
[----:B------:R-:W3:Y:S02]  /*8a30*/  @!P0 SYNCS.PHASECHK.TRANS64 P0, [R0+URZ+0x60], R3 ;  /* 0x00006003000085a7 */ /* 0x000ee400080010ff */
[----:B---3--:R-:W-:Y:S05]  /*8a40*/  @!P0 BRA `(.L_x_142) ;  /* 0xfffffffc00f08947 */ /* 0x008fea000383ffff */
[----:B------:R-:W-:Y:S05]  /*8a50*/  BRA `(.L_x_143) ;  /* 0xffffffb800c87947 */ /* 0x000fea000383ffff */
.L_x_80:
[----:B--2---:R2:W4:Y:S02]  /*8a60*/  SYNCS.PHASECHK.TRANS64.TRYWAIT P0, [R0+URZ+0x80], R3 ;  /* 0x00008003000075a7 */ /* 0x00452400080011ff */
[----:B----4-:R-:W-:Y:S05]  /*8a70*/  @!P0 NANOSLEEP.SYNCS 0x989680 ;  /* 0x009896800000895d */ /* 0x010fea0003900000 */
[----:B------:R-:W4:Y:S02]  /*8a80*/  @!P0 SYNCS.PHASECHK.TRANS64 P0, [R0+URZ+0x80], R3 ;  /* 0x00008003000085a7 */ /* 0x000f2400080010ff */
[----:B----4-:R-:W-:Y:S05]  /*8a90*/  @!P0 BRA `(.L_x_80) ;  /* 0xfffffffc00f08947 */ /* 0x010fea000383ffff */
[----:B------:R-:W-:Y:S05]  /*8aa0*/  BRA `(.L_x_144) ;  /* 0xffffffbc00907947 */ /* 0x000fea000383ffff */
.L_x_91:
[----:B-1----:R1:W3:Y:S02]  /*8ab0*/  SYNCS.PHASECHK.TRANS64.TRYWAIT P1, [R3+URZ+0x50], R0 ;  /* 0x00005000030075a7 */ /* 0x0022e400080211ff */
[----:B---3--:R-:W-:Y:S05]  /*8ac0*/  @!P1 NANOSLEEP.SYNCS 0x989680 ;  /* 0x009896800000995d */ /* 0x008fea0003900000 */
[----:B------:R-:W3:Y:S02]  /*8ad0*/  @!P1 SYNCS.PHASECHK.TRANS64 P1, [R3+URZ+0x50], R0 ;  /* 0x00005000030095a7 */ /* 0x000ee400080210ff */
[----:B---3--:R-:W-:Y:S05]  /*8ae0*/  @!P1 BRA `(.L_x_91) ;  /* 0xfffffffc00f09947 */ /* 0x008fea000383ffff */
[----:B------:R-:W-:Y:S05]  /*8af0*/  BRA `(.L_x_90) ;  /* 0xffffffc800b47947 */ /* 0x000fea000383ffff */
.L_x_93:
[----:B-1----:R1:W4:Y:S02]  /*8b00*/  SYNCS.PHASECHK.TRANS64.TRYWAIT P0, [R207+URZ+0xa0], R2 ;  /* 0x0000a002cf0075a7 */ /* 0x00232400080011ff */
[----:B----4-:R-:W-:Y:S05]  /*8b10*/  @!P0 NANOSLEEP.SYNCS 0x989680 ;  /* 0x009896800000895d */ /* 0x010fea0003900000 */
[----:B------:R-:W4:Y:S02]  /*8b20*/  @!P0 SYNCS.PHASECHK.TRANS64 P0, [R207+URZ+0xa0], R2 ;  /* 0x0000a002cf0085a7 */ /* 0x000f2400080010ff */
[----:B----4-:R-:W-:Y:S05]  /*8b30*/  @!P0 BRA `(.L_x_93) ;  /* 0xfffffffc00f08947 */ /* 0x010fea000383ffff */
[----:B------:R-:W-:Y:S05]  /*8b40*/  BRA `(.L_x_92) ;  /* 0xffffffcc00107947 */ /* 0x000fea000383ffff */
.L_x_102:
[----:B--2---:R2:W3:Y:S02]  /*8b50*/  SYNCS.PHASECHK.TRANS64.TRYWAIT P0, [R210+URZ+0x50], R3 ;  /* 0x00005003d20075a7 */ /* 0x0044e400080011ff */
[----:B---3--:R-:W-:Y:S05]  /*8b60*/  @!P0 NANOSLEEP.SYNCS 0x989680 ;  /* 0x009896800000895d */ /* 0x008fea0003900000 */
[----:B------:R-:W3:Y:S02]  /*8b70*/  @!P0 SYNCS.PHASECHK.TRANS64 P0, [R210+URZ+0x50], R3 ;  /* 0x00005003d20085a7 */ /* 0x000ee400080010ff */
[----:B---3--:R-:W-:Y:S05]  /*8b80*/  @!P0 BRA `(.L_x_102) ;  /* 0xfffffffc00f08947 */ /* 0x008fea000383ffff */
[----:B------:R-:W-:Y:S05]  /*8b90*/  BRA `(.L_x_101) ;  /* 0xffffffe0001c7947 */ /* 0x000fea000383ffff */
        .weak           $__internal_0_$__cuda_sm10x_tcgen05_guardrail_trap_col_being_dealloced_not_returned_by_alloc
        .type           $__internal_0_$__cuda_sm10x_tcgen05_guardrail_trap_col_being_dealloced_not_returned_by_alloc,@function
        .size           $__internal_0_$__cuda_sm10x_tcgen05_guardrail_trap_col_being_dealloced_not_returned_by_alloc,($__internal_1_$__cuda_sm10x_tcgen05_guardrail_trap_phase_invalid_during_alloc - $__internal_0_$__cuda_sm10x_tcgen05_guardrail_trap_col_being_dealloced_not_returned_by_alloc)
$__internal_0_$__cuda_sm10x_tcgen05_guardrail_trap_col_being_dealloced_not_returned_by_alloc:
[----:B------:R-:W-:Y:S05]  /*8ba0*/  BPT.TRAP 0x1 ;  /* 0x000000040000795c */ /* 0x000fea0000300000 */
[----:B------:R-:W-:-:S04]  /*8bb0*/  HFMA2 R3, -RZ, RZ, 0, 0 ;  /* 0x00000000ff037431 */ /* 0x000fc800000001ff */
[----:B------:R-:W-:Y:S05]  /*8bc0*/  RET.REL.NODEC R2 `(_ZN7cutlass13device_kernelINS_4gemm6kernel13GemmUniversalIN4cute5tupleIJiiiiEEENS1_10collective13CollectiveMmaINS1_35MainloopSm100TmaUmmaWarpSpecializedILi5ELi2ELi4ENS5_IJNS4_1CILi1EEESB_SB_EEEEENS5_IJNSA_ILi128EEESE_NSA_ILi64EEEEEENS_12float_e4m3_tENS5_IJlSB_lEEESH_SI_NS4_8TiledMMAINS4_8MMA_AtomIJNS4_10MMA_TraitsINS4_19SM100_MMA_F8F6F4_SSEJSH_SH_fSE_SE_NS4_17integral_constantINS4_4UMMA5MajorELSP_0EEESQ_NSN_INSO_7ScaleInELSR_0EEESS_EEEEEENS4_6LayoutISC_NS5_IJNSA_ILi0EEESW_SW_EEEEENS5_IJNS4_10UnderscoreESZ_SZ_EEEEENS4_13SM90_TMA_LOADENS4_14ComposedLayoutINS4_7SwizzleILi2ELi4ELi3EEENS4_18smem_ptr_flag_bitsILi8EEENSV_INS5_IJNSA_ILi8EEESF_EEENS5_IJSF_SB_EEEEEEEvNS4_8identityES12_S1C_vS1D_EENS_8epilogue10collective18CollectiveEpilogueINS1F_23Sm100TmaWarpSpecializedILi2ELi2ELi64ELb0ELb0EEEJSG_NS5_IJNSV_ISE_SB_EENSV_ISF_SB_EEEEESH_SI_SH_SI_NS1F_6fusion15FusionCallbacksIS1J_NS1N_17LinearCombinationISH_fSH_fLNS_15FloatRoundStyleE2EEESG_S1M_JEEENS4_5SM1004TMEM4LOAD26SM100_TMEM_LOAD_32dp32b64xES12_S1C_NS4_39AutoVectorizingCopyWithAssumedAlignmentILi128EEENS4_14SM90_TMA_STOREES1C_S1Y_S1Y_EEEvvEEEEvNT_6ParamsE) ;  /* 0xffffff74020c7950 */ /* 0x000fea0003c3ffff */
        .weak           $__internal_1_$__cuda_sm10x_tcgen05_guardrail_trap_phase_invalid_during_alloc
        .type           $__internal_1_$__cuda_sm10x_tcgen05_guardrail_trap_phase_invalid_during_alloc,@function
        .size           $__internal_1_$__cuda_sm10x_tcgen05_guardrail_trap_phase_invalid_during_alloc,($__internal_2_$__cuda_sm10x_tcgen05_guardrail_trap_unallocated_columns_being_dealloced - $__internal_1_$__cuda_sm10x_tcgen05_guardrail_trap_phase_invalid_during_alloc)
$__internal_1_$__cuda_sm10x_tcgen05_guardrail_trap_phase_invalid_during_alloc:
[----:B------:R-:W-:Y:S05]  /*8bd0*/  BPT.TRAP 0x1 ;  /* 0x000000040000795c */ /* 0x000fea0000300000 */
[----:B------:R-:W-:-:S04]  /*8be0*/  MOV R3, 0x0 ;  /* 0x0000000000037802 */ /* 0x000fc80000000f00 */
[----:B------:R-:W-:Y:S05]  /*8bf0*/  RET.REL.NODEC R2 `(_ZN7cutlass13device_kernelINS_4gemm6kernel13GemmUniversalIN4cute5tupleIJiiiiEEENS1_10collective13CollectiveMmaINS1_35MainloopSm100TmaUmmaWarpSpecializedILi5ELi2ELi4ENS5_IJNS4_1CILi1EEESB_SB_EEEEENS5_IJNSA_ILi128EEESE_NSA_ILi64EEEEEENS_12float_e4m3_tENS5_IJlSB_lEEESH_SI_NS4_8TiledMMAINS4_8MMA_AtomIJNS4_10MMA_TraitsINS4_19SM100_MMA_F8F6F4_SSEJSH_SH_fSE_SE_NS4_17integral_constantINS4_4UMMA5MajorELSP_0EEESQ_NSN_INSO_7ScaleInELSR_0EEESS_EEEEEENS4_6LayoutISC_NS5_IJNSA_ILi0EEESW_SW_EEEEENS5_IJNS4_10UnderscoreESZ_SZ_EEEEENS4_13SM90_TMA_LOADENS4_14ComposedLayoutINS4_7SwizzleILi2ELi4ELi3EEENS4_18smem_ptr_flag_bitsILi8EEENSV_INS5_IJNSA_ILi8EEESF_EEENS5_IJSF_SB_EEEEEEEvNS4_8identityES12_S1C_vS1D_EENS_8epilogue10collective18CollectiveEpilogueINS1F_23Sm100TmaWarpSpecializedILi2ELi2ELi64ELb0ELb0EEEJSG_NS5_IJNSV_ISE_SB_EENSV_ISF_SB_EEEEESH_SI_SH_SI_NS1F_6fusion15FusionCallbacksIS1J_NS1N_17LinearCombinationISH_fSH_fLNS_15FloatRoundStyleE2EEESG_S1M_JEEENS4_5SM1004TMEM4LOAD26SM100_TMEM_LOAD_32dp32b64xES12_S1C_NS4_39AutoVectorizingCopyWithAssumedAlignmentILi128EEENS4_14SM90_TMA_STOREES1C_S1Y_S1Y_EEEvvEEEEvNT_6ParamsE) ;  /* 0xffffff7402007950 */ /* 0x000fea0003c3ffff */
        .weak           $__internal_2_$__cuda_sm10x_tcgen05_guardrail_trap_unallocated_columns_being_dealloced
        .type           $__internal_2_$__cuda_sm10x_tcgen05_guardrail_trap_unallocated_columns_being_dealloced,@function
        .size           $__internal_2_$__cuda_sm10x_tcgen05_guardrail_trap_unallocated_columns_being_dealloced,(.L_x_146 - $__internal_2_$__cuda_sm10x_tcgen05_guardrail_trap_unallocated_columns_being_dealloced)
$__internal_2_$__cuda_sm10x_tcgen05_guardrail_trap_unallocated_columns_being_dealloced:
[----:B------:R-:W-:Y:S05]  /*8c00*/  BPT.TRAP 0x1 ;  /* 0x000000040000795c */ /* 0x000fea0000300000 */
[----:B------:R-:W-:-:S04]  /*8c10*/  HFMA2 R3, -RZ, RZ, 0, 0 ;  /* 0x00000000ff037431 */ /* 0x000fc800000001ff */
[----:B------:R-:W-:Y:S05]  /*8c20*/  RET.REL.NODEC R2 `(_ZN7cutlass13device_kernelINS_4gemm6kernel13GemmUniversalIN4cute5tupleIJiiiiEEENS1_10collective13CollectiveMmaINS1_35MainloopSm100TmaUmmaWarpSpecializedILi5ELi2ELi4ENS5_IJNS4_1CILi1EEESB_SB_EEEEENS5_IJNSA_ILi128EEESE_NSA_ILi64EEEEEENS_12float_e4m3_tENS5_IJlSB_lEEESH_SI_NS4_8TiledMMAINS4_8MMA_AtomIJNS4_10MMA_TraitsINS4_19SM100_MMA_F8F6F4_SSEJSH_SH_fSE_SE_NS4_17integral_constantINS4_4UMMA5MajorELSP_0EEESQ_NSN_INSO_7ScaleInELSR_0EEESS_EEEEEENS4_6LayoutISC_NS5_IJNSA_ILi0EEESW_SW_EEEEENS5_IJNS4_10UnderscoreESZ_SZ_EEEEENS4_13SM90_TMA_LOADENS4_14ComposedLayoutINS4_7SwizzleILi2ELi4ELi3EEENS4_18smem_ptr_flag_bitsILi8EEENSV_INS5_IJNSA_ILi8EEESF_EEENS5_IJSF_SB_EEEEEEEvNS4_8identityES12_S1C_vS1D_EENS_8epilogue10collective18CollectiveEpilogueINS1F_23Sm100TmaWarpSpecializedILi2ELi2ELi64ELb0ELb0EEEJSG_NS5_IJNSV_ISE_SB_EENSV_ISF_SB_EEEEESH_SI_SH_SI_NS1F_6fusion15FusionCallbacksIS1J_NS1N_17LinearCombinationISH_fSH_fLNS_15FloatRoundStyleE2EEESG_S1M_JEEENS4_5SM1004TMEM4LOAD26SM100_TMEM_LOAD_32dp32b64xES12_S1C_NS4_39AutoVectorizingCopyWithAssumedAlignmentILi128EEENS4_14SM90_TMA_STOREES1C_S1Y_S1Y_EEEvvEEEEvNT_6ParamsE) ;  /* 0xffffff7002f47950 */ /* 0x000fea0003c3ffff */
.L_x_145:
[----:B------:R-:W-:-:S00]  /*8c30*/  BRA `(.L_x_145) ;  /* 0xfffffffc00fc7947 */ /* 0x000fc0000383ffff */
[----:B------:R-:W-:-:S00]  /*8c40*/  NOP ;  /* 0x0000000000007918 */ /* 0x000fc00000000000 */
        /* <DEDUP_REMOVED lines=11> */
.L_x_146:


//--------------------- .nv.global.init           --------------------------
	.section	.nv.global.init,"aw",@progbits
.nv.global.init:
	.type		$str$27,@object
	.size		$str$27,($str$28 - $str$27)
$str$27:
        /*0000*/ 	.byte	0x28, 0x61, 0x64, 0x64, 0x72, 0x65, 0x73, 0x73, 0x20, 0x26, 0x20, 0x6d, 0x61, 0x73, 0x6b, 0x29
        /*0010*/ 	.byte	0x20, 0x3d, 0x3d, 0x20, 0x30, 0x00
	.type		$str$28,@object
	.size		$str$28,($str$26 - $str$28)
$str$28:
        /*0016*/ 	.byte	0x2f, 0x74, 0x6d, 0x70, 0x2f, 0x63, 0x75, 0x74, 0x6c, 0x61, 0x73, 0x73, 0x5f, 0x73, 0x77, 0x65
        /*0026*/ 	.byte	0x65, 0x70, 0x5f, 0x73, 0x72, 0x63, 0x2f, 0x69, 0x6e, 0x63, 0x6c, 0x75, 0x64, 0x65, 0x2f, 0x63
        /*0036*/ 	.byte	0x75, 0x74, 0x65, 0x2f, 0x70, 0x6f, 0x69, 0x6e, 0x74, 0x65, 0x72, 0x5f, 0x66, 0x6c, 0x61, 0x67
        /*0046*/ 	.byte	0x67, 0x65, 0x64, 0x2e, 0x68, 0x70, 0x70, 0x00
	.type		$str$26,@object
	.size		$str$26,($str$25 - $str$26)
$str$26:
        /*004e*/ 	.byte	0x2f, 0x74, 0x6d, 0x70, 0x2f, 0x63, 0x75, 0x74, 0x6c, 0x61, 0x73, 0x73, 0x5f, 0x73, 0x77, 0x65
        /*005e*/ 	.byte	0x65, 0x70, 0x5f, 0x73, 0x72, 0x63, 0x2f, 0x69, 0x6e, 0x63, 0x6c, 0x75, 0x64, 0x65, 0x2f, 0x63
        /*006e*/ 	.byte	0x75, 0x74, 0x65, 0x2f, 0x61, 0x74, 0x6f, 0x6d, 0x2f, 0x63, 0x6f, 0x70, 0x79, 0x5f, 0x74, 0x72
        /*007e*/ 	.byte	0x61, 0x69, 0x74, 0x73, 0x5f, 0x73, 0x6d, 0x31, 0x30, 0x30, 0x2e, 0x68, 0x70, 0x70, 0x00
	.type		$str$25,@object
	.size		$str$25,(__unnamed_1 - $str$25)
$str$25:
        /*008d*/ 	.byte	0x28, 0x28, 0x75, 0x69, 0x6e, 0x74, 0x33, 0x32, 0x5f, 0x74, 0x28, 0x74, 0x68, 0x72, 0x65, 0x61
        /*009d*/ 	.byte	0x64, 0x49, 0x64, 0x78, 0x2e, 0x78, 0x29, 0x20, 0x2f, 0x20, 0x33, 0x32, 0x29, 0x20, 0x25, 0x20
        /*00ad*/ 	.byte	0x34, 0x29, 0x20, 0x3d, 0x3d, 0x20, 0x28, 0x28, 0x28, 0x74, 0x6d, 0x65, 0x6d, 0x5f, 0x61, 0x64
        /*00bd*/ 	.byte	0x64, 0x72, 0x20, 0x3e, 0x3e, 0x20, 0x31, 0x36, 0x29, 0x20, 0x2f, 0x20, 0x33, 0x32, 0x29, 0x20
        /*00cd*/ 	.byte	0x25, 0x20, 0x34, 0x29, 0x00
	.type		__unnamed_1,@object
	.size		__unnamed_1,(__unnamed_2 - __unnamed_1)
__unnamed_1:
        /*00d2*/ 	.byte	0x61, 0x75, 0x74, 0x6f, 0x20, 0x63, 0x75, 0x74, 0x65, 0x3a, 0x3a, 0x61, 0x73, 0x5f, 0x70, 0x6f
        /* <DEDUP_REMOVED lines=24> */
        /*0262*/ 	.byte	0x43, 0x3c, 0x38, 0x31, 0x39, 0x32, 0x3e, 0x3e, 0x3e, 0x3e, 0x5d, 0x00
	.type		__unnamed_2,@object
	.size		__unnamed_2,(.L_2 - __unnamed_2)
__unnamed_2:
        /* <DEDUP_REMOVED lines=42> */
        /*050e*/ 	.byte	0x3e, 0x3e, 0x3e, 0x3e, 0x5d, 0x00
.L_2:


//--------------------- .nv.shared._ZN7cutlass13device_kernelINS_4gemm6kernel13GemmUniversalIN4cute5tupleIJiiiiEEENS1_10collective13CollectiveMmaINS1_35MainloopSm100TmaUmmaWarpSpecializedILi5ELi2ELi4ENS5_IJNS4_1CILi1EEESB_SB_EEEEENS5_IJNSA_ILi128EEESE_NSA_ILi64EEEEEENS_12float_e4m3_tENS5_IJlSB_lEEESH_SI_NS4_8TiledMMAINS4_8MMA_AtomIJNS4_10MMA_TraitsINS4_19SM100_MMA_F8F6F4_SSEJSH_SH_fSE_SE_NS4_17integral_constantINS4_4UMMA5MajorELSP_0EEESQ_NSN_INSO_7ScaleInELSR_0EEESS_EEEEEENS4_6LayoutISC_NS5_IJNSA_ILi0EEESW_SW_EEEEENS5_IJNS4_10UnderscoreESZ_SZ_EEEEENS4_13SM90_TMA_LOADENS4_14ComposedLayoutINS4_7SwizzleILi2ELi4ELi3EEENS4_18smem_ptr_flag_bitsILi8EEENSV_INS5_IJNSA_ILi8EEESF_EEENS5_IJSF_SB_EEEEEEEvNS4_8identityES12_S1C_vS1D_EENS_8epilogue10collective18CollectiveEpilogueINS1F_23Sm100TmaWarpSpecializedILi2ELi2ELi64ELb0ELb0EEEJSG_NS5_IJNSV_ISE_SB_EENSV_ISF_SB_EEEEESH_SI_SH_SI_NS1F_6fusion15FusionCallbacksIS1J_NS1N_17LinearCombinationISH_fSH_fLNS_15FloatRoundStyleE2EEESG_S1M_JEEENS4_5SM1004TMEM4LOAD26SM100_TMEM_LOAD_32dp32b64xES12_S1C_NS4_39AutoVectorizingCopyWithAssumedAlignmentILi128EEENS4_14SM90_TMA_STOREES1C_S1Y_S1Y_EEEvvEEEEvNT_6ParamsE --------------------------
	.section	.nv.shared._ZN7cutlass13device_kernelINS_4gemm6kernel13GemmUniversalIN4cute5tupleIJiiiiEEENS1_10collective13CollectiveMmaINS1_35MainloopSm100TmaUmmaWarpSpecializedILi5ELi2ELi4ENS5_IJNS4_1CILi1EEESB_SB_EEEEENS5_IJNSA_ILi128EEESE_NSA_ILi64EEEEEENS_12float_e4m3_tENS5_IJlSB_lEEESH_SI_NS4_8TiledMMAINS4_8MMA_AtomIJNS4_10MMA_TraitsINS4_19SM100_MMA_F8F6F4_SSEJSH_SH_fSE_SE_NS4_17integral_constantINS4_4UMMA5MajorELSP_0EEESQ_NSN_INSO_7ScaleInELSR_0EEESS_EEEEEENS4_6LayoutISC_NS5_IJNSA_ILi0EEESW_SW_EEEEENS5_IJNS4_10UnderscoreESZ_SZ_EEEEENS4_13SM90_TMA_LOADENS4_14ComposedLayoutINS4_7SwizzleILi2ELi4ELi3EEENS4_18smem_ptr_flag_bitsILi8EEENSV_INS5_IJNSA_ILi8EEESF_EEENS5_IJSF_SB_EEEEEEEvNS4_8identityES12_S1C_vS1D_EENS_8epilogue10collective18CollectiveEpilogueINS1F_23Sm100TmaWarpSpecializedILi2ELi2ELi64ELb0ELb0EEEJSG_NS5_IJNSV_ISE_SB_EENSV_ISF_SB_EEEEESH_SI_SH_SI_NS1F_6fusion15FusionCallbacksIS1J_NS1N_17LinearCombinationISH_fSH_fLNS_15FloatRoundStyleE2EEESG_S1M_JEEENS4_5SM1004TMEM4LOAD26SM100_TMEM_LOAD_32dp32b64xES12_S1C_NS4_39AutoVectorizingCopyWithAssumedAlignmentILi128EEENS4_14SM90_TMA_STOREES1C_S1Y_S1Y_EEEvvEEEEvNT_6ParamsE,"aw",@nobits
	.sectionflags	@""
	.align	16
	.zero		1024


//--------------------- .nv.shared.reserved.0     --------------------------
	.section	.nv.shared.reserved.0,"aw",@nobits
	.weak		__nv_reservedSMEM_offset_0_alias
	.size		__nv_reservedSMEM_offset_0_alias, 0, 64
	.other		__nv_reservedSMEM_offset_0_alias,@"STO_CUDA_RESERVED_SHARED STV_DEFAULT"
__nv_reservedSMEM_offset_0_alias:
	.zero		0
.nv.shared.reserved.0:
	.zero		64
	.weak		__nv_reservedSMEM_tcgen05_partition
	.type		__nv_reservedSMEM_tcgen05_partition,@object
	.size		__nv_reservedSMEM_tcgen05_partition,(.L_0 - __nv_reservedSMEM_tcgen05_partition)
__nv_reservedSMEM_tcgen05_partition:
	.zero		32
.L_0:


//--------------------- .nv.global                --------------------------
	.section	.nv.global,"aw",@nobits
.nv.global:
	.type		_ZN40_INTERNAL_9f8c4eea_4_k_cu_f058ebfc_348144cute1_E,@object
	.size		_ZN40_INTERNAL_9f8c4eea_4_k_cu_f058ebfc_348144cute1_E,(_ZN40_INTERNAL_9f8c4eea_4_k_cu_f058ebfc_348144cuda3std3__45__cpo6cbeginE - _ZN40_INTERNAL_9f8c4eea_4_k_cu_f058ebfc_348144cute1_E)
_ZN40_INTERNAL_9f8c4eea_4_k_cu_f058ebfc_348144cute1_E:
	.zero		1
	.type		_ZN40_INTERNAL_9f8c4eea_4_k_cu_f058ebfc_348144cuda3std3__45__cpo6cbeginE,@object
	.size		_ZN40_INTERNAL_9f8c4eea_4_k_cu_f058ebfc_348144cuda3std3__45__cpo6cbeginE,(_ZN40_INTERNAL_9f8c4eea_4_k_cu_f058ebfc_348144cuda3std3__48in_placeE - _ZN40_INTERNAL_9f8c4eea_4_k_cu_f058ebfc_348144cuda3std3__45__cpo6cbeginE)
_ZN40_INTERNAL_9f8c4eea_4_k_cu_f058ebfc_348144cuda3std3__45__cpo6cbeginE:
	.zero		1
	.type		_ZN40_INTERNAL_9f8c4eea_4_k_cu_f058ebfc_348144cuda3std3__48in_placeE,@object
	.size		_ZN40_INTERNAL_9f8c4eea_4_k_cu_f058ebfc_348144cuda3std3__48in_placeE,(_ZN40_INTERNAL_9f8c4eea_4_k_cu_f058ebfc_348144cuda3std6ranges3__45__cpo9iter_moveE - _ZN40_INTERNAL_9f8c4eea_4_k_cu_f058ebfc_348144cuda3std3__48in_placeE)
_ZN40_INTERNAL_9f8c4eea_4_k_cu_f058ebfc_348144cuda3std3__48in_placeE:
	.zero		1
	.type		_ZN40_INTERNAL_9f8c4eea_4_k_cu_f058ebfc_348144cuda3std6ranges3__45__cpo9iter_moveE,@object
	.size		_ZN40_INTERNAL_9f8c4eea_4_k_cu_f058ebfc_348144cuda3std6ranges3__45__cpo9iter_moveE,(_ZN40_INTERNAL_9f8c4eea_4_k_cu_f058ebfc_348144cuda3std3__45__cpo5beginE - _ZN40_INTERNAL_9f8c4eea_4_k_cu_f058ebfc_348144cuda3std6ranges3__45__cpo9iter_moveE)
_ZN40_INTERNAL_9f8c4eea_4_k_cu_f058ebfc_348144cuda3std6ranges3__45__cpo9iter_moveE:
	.zero		1
	.type		_ZN40_INTERNAL_9f8c4eea_4_k_cu_f058ebfc_348144cuda3std3__45__cpo5beginE,@object
	.size		_ZN40_INTERNAL_9f8c4eea_4_k_cu_f058ebfc_348144cuda3std3__45__cpo5beginE,(_ZN40_INTERNAL_9f8c4eea_4_k_cu_f058ebfc_348144cuda3std3__442_GLOBAL__N__9f8c4eea_4_k_cu_f058ebfc_348146ignoreE - _ZN40_INTERNAL_9f8c4eea_4_k_cu_f058ebfc_348144cuda3std3__45__cpo5beginE)
_ZN40_INTERNAL_9f8c4eea_4_k_cu_f058ebfc_348144cuda3std3__45__cpo5beginE:
	.zero		1
	.type		_ZN40_INTERNAL_9f8c4eea_4_k_cu_f058ebfc_348144cuda3std3__442_GLOBAL__N__9f8c4eea_4_k_cu_f058ebfc_348146ignoreE,@object
	.size		_ZN40_INTERNAL_9f8c4eea_4_k_cu_f058ebfc_348144cuda3std3__442_GLOBAL__N__9f8c4eea_4_k_cu_f058ebfc_348146ignoreE,(_ZN40_INTERNAL_9f8c4eea_4_k_cu_f058ebfc_348144cute7productE - _ZN40_INTERNAL_9f8c4eea_4_k_cu_f058ebfc_348144cuda3std3__442_GLOBAL__N__9f8c4eea_4_k_cu_f058ebfc_348146ignoreE)
_ZN40_INTERNAL_9f8c4eea_4_k_cu_f058ebfc_348144cuda3std3__442_GLOBAL__N__9f8c4eea_4_k_cu_f058ebfc_348146ignoreE:
	.zero		1
	.type		_ZN40_INTERNAL_9f8c4eea_4_k_cu_f058ebfc_348144cute7productE,@object
	.size		_ZN40_INTERNAL_9f8c4eea_4_k_cu_f058ebfc_348144cute7productE,(_ZN40_INTERNAL_9f8c4eea_4_k_cu_f058ebfc_348144cuda3std3__45__cpo3endE - _ZN40_INTERNAL_9f8c4eea_4_k_cu_f058ebfc_348144cute7productE)
_ZN40_INTERNAL_9f8c4eea_4_k_cu_f058ebfc_348144cute7productE:
	.zero		1
	.type		_ZN40_INTERNAL_9f8c4eea_4_k_cu_f058ebfc_348144cuda3std3__45__cpo3endE,@object
	.size		_ZN40_INTERNAL_9f8c4eea_4_k_cu_f058ebfc_348144cuda3std3__45__cpo3endE,(_ZN40_INTERNAL_9f8c4eea_4_k_cu_f058ebfc_348144cuda3std3__419piecewise_constructE - _ZN40_INTERNAL_9f8c4eea_4_k_cu_f058ebfc_348144cuda3std3__45__cpo3endE)
_ZN40_INTERNAL_9f8c4eea_4_k_cu_f058ebfc_348144cuda3std3__45__cpo3endE:
	.zero		1
	.type		_ZN40_INTERNAL_9f8c4eea_4_k_cu_f058ebfc_348144cuda3std3__419piecewise_constructE,@object
	.size		_ZN40_INTERNAL_9f8c4eea_4_k_cu_f058ebfc_348144cuda3std3__419piecewise_constructE,(_ZN40_INTERNAL_9f8c4eea_4_k_cu_f058ebfc_348144cuda3std3__45__cpo4cendE - _ZN40_INTERNAL_9f8c4eea_4_k_cu_f058ebfc_348144cuda3std3__419piecewise_constructE)
_ZN40_INTERNAL_9f8c4eea_4_k_cu_f058ebfc_348144cuda3std3__419piecewise_constructE:
	.zero		1
	.type		_ZN40_INTERNAL_9f8c4eea_4_k_cu_f058ebfc_348144cuda3std3__45__cpo4cendE,@object
	.size		_ZN40_INTERNAL_9f8c4eea_4_k_cu_f058ebfc_348144cuda3std3__45__cpo4cendE,(_ZN40_INTERNAL_9f8c4eea_4_k_cu_f058ebfc_348144cuda3std6ranges3__45__cpo4swapE - _ZN40_INTERNAL_9f8c4eea_4_k_cu_f058ebfc_348144cuda3std3__45__cpo4cendE)
_ZN40_INTERNAL_9f8c4eea_4_k_cu_f058ebfc_348144cuda3std3__45__cpo4cendE:
	.zero		1
	.type		_ZN40_INTERNAL_9f8c4eea_4_k_cu_f058ebfc_348144cuda3std6ranges3__45__cpo4swapE,@object
	.size		_ZN40_INTERNAL_9f8c4eea_4_k_cu_f058ebfc_348144cuda3std6ranges3__45__cpo4swapE,(.L_10 - _ZN40_INTERNAL_9f8c4eea_4_k_cu_f058ebfc_348144cuda3std6ranges3__45__cpo4swapE)
_ZN40_INTERNAL_9f8c4eea_4_k_cu_f058ebfc_348144cuda3std6ranges3__45__cpo4swapE:
	.zero		1
.L_10:


//--------------------- .nv.constant0._ZN7cutlass13device_kernelINS_4gemm6kernel13GemmUniversalIN4cute5tupleIJiiiiEEENS1_10collective13CollectiveMmaINS1_35MainloopSm100TmaUmmaWarpSpecializedILi5ELi2ELi4ENS5_IJNS4_1CILi1EEESB_SB_EEEEENS5_IJNSA_ILi128EEESE_NSA_ILi64EEEEEENS_12float_e4m3_tENS5_IJlSB_lEEESH_SI_NS4_8TiledMMAINS4_8MMA_AtomIJNS4_10MMA_TraitsINS4_19SM100_MMA_F8F6F4_SSEJSH_SH_fSE_SE_NS4_17integral_constantINS4_4UMMA5MajorELSP_0EEESQ_NSN_INSO_7ScaleInELSR_0EEESS_EEEEEENS4_6LayoutISC_NS5_IJNSA_ILi0EEESW_SW_EEEEENS5_IJNS4_10UnderscoreESZ_SZ_EEEEENS4_13SM90_TMA_LOADENS4_14ComposedLayoutINS4_7SwizzleILi2ELi4ELi3EEENS4_18smem_ptr_flag_bitsILi8EEENSV_INS5_IJNSA_ILi8EEESF_EEENS5_IJSF_SB_EEEEEEEvNS4_8identityES12_S1C_vS1D_EENS_8epilogue10collective18CollectiveEpilogueINS1F_23Sm100TmaWarpSpecializedILi2ELi2ELi64ELb0ELb0EEEJSG_NS5_IJNSV_ISE_SB_EENSV_ISF_SB_EEEEESH_SI_SH_SI_NS1F_6fusion15FusionCallbacksIS1J_NS1N_17LinearCombinationISH_fSH_fLNS_15FloatRoundStyleE2EEESG_S1M_JEEENS4_5SM1004TMEM4LOAD26SM100_TMEM_LOAD_32dp32b64xES12_S1C_NS4_39AutoVectorizingCopyWithAssumedAlignmentILi128EEENS4_14SM90_TMA_STOREES1C_S1Y_S1Y_EEEvvEEEEvNT_6ParamsE --------------------------
	.section	.nv.constant0._ZN7cutlass13device_kernelINS_4gemm6kernel13GemmUniversalIN4cute5tupleIJiiiiEEENS1_10collective13CollectiveMmaINS1_35MainloopSm100TmaUmmaWarpSpecializedILi5ELi2ELi4ENS5_IJNS4_1CILi1EEESB_SB_EEEEENS5_IJNSA_ILi128EEESE_NSA_ILi64EEEEEENS_12float_e4m3_tENS5_IJlSB_lEEESH_SI_NS4_8TiledMMAINS4_8MMA_AtomIJNS4_10MMA_TraitsINS4_19SM100_MMA_F8F6F4_SSEJSH_SH_fSE_SE_NS4_17integral_constantINS4_4UMMA5MajorELSP_0EEESQ_NSN_INSO_7ScaleInELSR_0EEESS_EEEEEENS4_6LayoutISC_NS5_IJNSA_ILi0EEESW_SW_EEEEENS5_IJNS4_10UnderscoreESZ_SZ_EEEEENS4_13SM90_TMA_LOADENS4_14ComposedLayoutINS4_7SwizzleILi2ELi4ELi3EEENS4_18smem_ptr_flag_bitsILi8EEENSV_INS5_IJNSA_ILi8EEESF_EEENS5_IJSF_SB_EEEEEEEvNS4_8identityES12_S1C_vS1D_EENS_8epilogue10collective18CollectiveEpilogueINS1F_23Sm100TmaWarpSpecializedILi2ELi2ELi64ELb0ELb0EEEJSG_NS5_IJNSV_ISE_SB_EENSV_ISF_SB_EEEEESH_SI_SH_SI_NS1F_6fusion15FusionCallbacksIS1J_NS1N_17LinearCombinationISH_fSH_fLNS_15FloatRoundStyleE2EEESG_S1M_JEEENS4_5SM1004TMEM4LOAD26SM100_TMEM_LOAD_32dp32b64xES12_S1C_NS4_39AutoVectorizingCopyWithAssumedAlignmentILi128EEENS4_14SM90_TMA_STOREES1C_S1Y_S1Y_EEEvvEEEEvNT_6ParamsE,"a",@progbits
	.sectionflags	@""
	.align	4
.nv.constant0._ZN7cutlass13device_kernelINS_4gemm6kernel13GemmUniversalIN4cute5tupleIJiiiiEEENS1_10collective13CollectiveMmaINS1_35MainloopSm100TmaUmmaWarpSpecializedILi5ELi2ELi4ENS5_IJNS4_1CILi1EEESB_SB_EEEEENS5_IJNSA_ILi128EEESE_NSA_ILi64EEEEEENS_12float_e4m3_tENS5_IJlSB_lEEESH_SI_NS4_8TiledMMAINS4_8MMA_AtomIJNS4_10MMA_TraitsINS4_19SM100_MMA_F8F6F4_SSEJSH_SH_fSE_SE_NS4_17integral_constantINS4_4UMMA5MajorELSP_0EEESQ_NSN_INSO_7ScaleInELSR_0EEESS_EEEEEENS4_6LayoutISC_NS5_IJNSA_ILi0EEESW_SW_EEEEENS5_IJNS4_10UnderscoreESZ_SZ_EEEEENS4_13SM90_TMA_LOADENS4_14ComposedLayoutINS4_7SwizzleILi2ELi4ELi3EEENS4_18smem_ptr_flag_bitsILi8EEENSV_INS5_IJNSA_ILi8EEESF_EEENS5_IJSF_SB_EEEEEEEvNS4_8identityES12_S1C_vS1D_EENS_8epilogue10collective18CollectiveEpilogueINS1F_23Sm100TmaWarpSpecializedILi2ELi2ELi64ELb0ELb0EEEJSG_NS5_IJNSV_ISE_SB_EENSV_ISF_SB_EEEEESH_SI_SH_SI_NS1F_6fusion15FusionCallbacksIS1J_NS1N_17LinearCombinationISH_fSH_fLNS_15FloatRoundStyleE2EEESG_S1M_JEEENS4_5SM1004TMEM4LOAD26SM100_TMEM_LOAD_32dp32b64xES12_S1C_NS4_39AutoVectorizingCopyWithAssumedAlignmentILi128EEENS4_14SM90_TMA_STOREES1C_S1Y_S1Y_EEEvvEEEEvNT_6ParamsE:
	.zero		2944


//--------------------- SYMBOLS --------------------------

	.type		.nv.reservedSmem.offset0,@object
	.size		.nv.reservedSmem.offset0,0x4
	.type		.nv.reservedSmem.cap,@object
	.size		.nv.reservedSmem.cap,0x4
	.type		__assertfail,@function
